







.version 7.0
.target sm_75
.address_size 64


.const .align 4 .b8 __cudart_i2opi_f[24] = {65, 144, 67, 60, 153, 149, 98, 219, 192, 221, 52, 245, 209, 87, 39, 252, 41, 21, 68, 78, 110, 131, 249, 162};

.visible .entry _Z14GPU_FFT_GlobaliP6float2S0_i(
.param .u32 _Z14GPU_FFT_GlobaliP6float2S0_i_param_0,
.param .u64 _Z14GPU_FFT_GlobaliP6float2S0_i_param_1,
.param .u64 _Z14GPU_FFT_GlobaliP6float2S0_i_param_2,
.param .u32 _Z14GPU_FFT_GlobaliP6float2S0_i_param_3
)
{
.local .align 4 .b8 __local_depot0[28];
.reg .b64 %SP;
.reg .b64 %SPL;
.reg .pred %p<45>;
.reg .f32 %f<151>;
.reg .b32 %r<268>;
.reg .f64 %fd<13>;
.reg .b64 %rd<73>;


mov.u64 %SPL, __local_depot0;
ld.param.u32 %r111, [_Z14GPU_FFT_GlobaliP6float2S0_i_param_0];
ld.param.u64 %rd27, [_Z14GPU_FFT_GlobaliP6float2S0_i_param_1];
ld.param.u64 %rd26, [_Z14GPU_FFT_GlobaliP6float2S0_i_param_2];
ld.param.u32 %r112, [_Z14GPU_FFT_GlobaliP6float2S0_i_param_3];
mov.u32 %r113, %ctaid.x;
mul.lo.s32 %r114, %r113, %r112;
cvt.u64.u32	%rd1, %r114;
mov.u32 %r1, %tid.x;
rem.s32 %r2, %r1, %r111;
cvt.rn.f64.s32	%fd1, %r2;
mul.f64 %fd2, %fd1, 0dC01921FB54442D18;
shl.b32 %r115, %r111, 1;
cvt.rn.f64.s32	%fd3, %r115;
div.rn.f64 %fd4, %fd2, %fd3;
cvt.rn.f32.f64	%f1, %fd4;
add.u64 %rd2, %SPL, 0;
add.s64 %rd3, %rd2, 24;
cvt.s64.s32	%rd29, %r1;
add.s64 %rd30, %rd29, %rd1;
cvta.to.global.u64 %rd4, %rd27;
shl.b64 %rd31, %rd30, 3;
add.s64 %rd32, %rd4, %rd31;
ld.global.v2.f32 {%f57, %f58}, [%rd32];
mul.f32 %f4, %f1, 0f00000000;
mul.f32 %f59, %f4, 0f3F22F983;
cvt.rni.s32.f32	%r251, %f59;
cvt.rn.f32.s32	%f60, %r251;
mov.f32 %f61, 0fBFC90FDA;
fma.rn.f32 %f62, %f60, %f61, %f4;
mov.f32 %f63, 0fB3A22168;
fma.rn.f32 %f64, %f60, %f63, %f62;
mov.f32 %f65, 0fA7C234C5;
fma.rn.f32 %f142, %f60, %f65, %f64;
abs.f32 %f6, %f4;
setp.leu.f32	%p1, %f6, 0f47CE4780;
mov.u32 %r243, %r251;
mov.f32 %f139, %f142;
@%p1 bra BB0_11;

setp.eq.f32	%p2, %f6, 0f7F800000;
@%p2 bra BB0_10;
bra.uni BB0_2;

BB0_10:
mov.f32 %f68, 0f00000000;
mul.rn.f32 %f139, %f4, %f68;
mov.u32 %r243, %r251;
bra.uni BB0_11;

BB0_2:
mov.b32 %r4, %f4;
shl.b32 %r118, %r4, 8;
or.b32 %r5, %r118, -2147483648;
mov.u32 %r237, 0;
mov.u64 %rd65, __cudart_i2opi_f;
mov.u32 %r236, -6;
mov.u64 %rd66, %rd2;

BB0_3:
.pragma "nounroll";
ld.const.u32 %r121, [%rd65];

	{
mad.lo.cc.u32 %r119, %r121, %r5, %r237;
madc.hi.u32 %r237, %r121, %r5, 0;
}

	st.local.u32 [%rd66], %r119;
add.s64 %rd66, %rd66, 4;
add.s64 %rd65, %rd65, 4;
add.s32 %r236, %r236, 1;
setp.ne.s32	%p3, %r236, 0;
@%p3 bra BB0_3;

bfe.u32 %r124, %r4, 23, 8;
add.s32 %r125, %r124, -128;
shr.u32 %r126, %r125, 5;
and.b32 %r10, %r4, -2147483648;
st.local.u32 [%rd3], %r237;
bfe.u32 %r11, %r4, 23, 5;
mov.u32 %r127, 6;
sub.s32 %r128, %r127, %r126;
mul.wide.s32 %rd34, %r128, 4;
add.s64 %rd9, %rd2, %rd34;
ld.local.u32 %r239, [%rd9];
ld.local.u32 %r238, [%rd9+-4];
setp.eq.s32	%p4, %r11, 0;
@%p4 bra BB0_6;

mov.u32 %r129, 32;
sub.s32 %r130, %r129, %r11;
shr.u32 %r131, %r238, %r130;
shl.b32 %r132, %r239, %r11;
add.s32 %r239, %r131, %r132;
ld.local.u32 %r133, [%rd9+-8];
shr.u32 %r134, %r133, %r130;
shl.b32 %r135, %r238, %r11;
add.s32 %r238, %r134, %r135;

BB0_6:
shr.u32 %r136, %r238, 30;
shl.b32 %r137, %r239, 2;
add.s32 %r241, %r137, %r136;
shl.b32 %r19, %r238, 2;
shr.u32 %r138, %r241, 31;
shr.u32 %r139, %r239, 30;
add.s32 %r20, %r138, %r139;
setp.eq.s32	%p5, %r138, 0;
@%p5 bra BB0_7;

not.b32 %r140, %r241;
neg.s32 %r240, %r19;
setp.eq.s32	%p6, %r19, 0;
selp.u32	%r141, 1, 0, %p6;
add.s32 %r241, %r141, %r140;
xor.b32 %r242, %r10, -2147483648;
bra.uni BB0_9;

BB0_7:
mov.u32 %r240, %r19;
mov.u32 %r242, %r10;

BB0_9:
cvt.u64.u32	%rd35, %r241;
cvt.u64.u32	%rd36, %r240;
bfi.b64 %rd37, %rd35, %rd36, 32, 32;
cvt.rn.f64.s64	%fd5, %rd37;
mul.f64 %fd6, %fd5, 0d3BF921FB54442D19;
cvt.rn.f32.f64	%f66, %fd6;
neg.f32 %f67, %f66;
setp.eq.s32	%p7, %r242, 0;
selp.f32	%f139, %f66, %f67, %p7;
setp.eq.s32	%p8, %r10, 0;
neg.s32 %r142, %r20;
selp.b32	%r243, %r20, %r142, %p8;

BB0_11:
add.s32 %r29, %r243, 1;
and.b32 %r30, %r29, 1;
setp.eq.s32	%p9, %r30, 0;
selp.f32	%f10, %f139, 0f3F800000, %p9;
mul.rn.f32 %f11, %f139, %f139;
mov.f32 %f70, 0f00000000;
fma.rn.f32 %f12, %f11, %f10, %f70;
mov.f32 %f140, 0fB94D4153;
@%p9 bra BB0_13;

mov.f32 %f71, 0fBAB607ED;
mov.f32 %f72, 0f37CBAC00;
fma.rn.f32 %f140, %f72, %f11, %f71;

BB0_13:
selp.f32	%f73, 0f3C0885E4, 0f3D2AAABB, %p9;
fma.rn.f32 %f74, %f140, %f11, %f73;
selp.f32	%f75, 0fBE2AAAA8, 0fBEFFFFFF, %p9;
fma.rn.f32 %f76, %f74, %f11, %f75;
fma.rn.f32 %f141, %f76, %f12, %f10;
and.b32 %r143, %r29, 2;
setp.eq.s32	%p11, %r143, 0;
@%p11 bra BB0_15;

mov.f32 %f78, 0fBF800000;
fma.rn.f32 %f141, %f141, %f78, %f70;

BB0_15:
@%p1 bra BB0_26;

setp.eq.f32	%p13, %f6, 0f7F800000;
@%p13 bra BB0_25;
bra.uni BB0_17;

BB0_25:
mul.rn.f32 %f142, %f4, %f70;
bra.uni BB0_26;

BB0_17:
mov.b32 %r31, %f4;
shl.b32 %r146, %r31, 8;
or.b32 %r32, %r146, -2147483648;
mov.u32 %r245, 0;
mov.u64 %rd67, __cudart_i2opi_f;
mov.u32 %r244, -6;
mov.u64 %rd68, %rd2;

BB0_18:
.pragma "nounroll";
ld.const.u32 %r149, [%rd67];

	{
mad.lo.cc.u32 %r147, %r149, %r32, %r245;
madc.hi.u32 %r245, %r149, %r32, 0;
}

	st.local.u32 [%rd68], %r147;
add.s64 %rd68, %rd68, 4;
add.s64 %rd67, %rd67, 4;
add.s32 %r244, %r244, 1;
setp.ne.s32	%p14, %r244, 0;
@%p14 bra BB0_18;

bfe.u32 %r152, %r31, 23, 8;
add.s32 %r153, %r152, -128;
shr.u32 %r154, %r153, 5;
and.b32 %r37, %r31, -2147483648;
st.local.u32 [%rd3], %r245;
bfe.u32 %r38, %r31, 23, 5;
mov.u32 %r155, 6;
sub.s32 %r156, %r155, %r154;
mul.wide.s32 %rd39, %r156, 4;
add.s64 %rd14, %rd2, %rd39;
ld.local.u32 %r247, [%rd14];
ld.local.u32 %r246, [%rd14+-4];
setp.eq.s32	%p15, %r38, 0;
@%p15 bra BB0_21;

mov.u32 %r157, 32;
sub.s32 %r158, %r157, %r38;
shr.u32 %r159, %r246, %r158;
shl.b32 %r160, %r247, %r38;
add.s32 %r247, %r159, %r160;
ld.local.u32 %r161, [%rd14+-8];
shr.u32 %r162, %r161, %r158;
shl.b32 %r163, %r246, %r38;
add.s32 %r246, %r162, %r163;

BB0_21:
shr.u32 %r164, %r246, 30;
shl.b32 %r165, %r247, 2;
add.s32 %r249, %r165, %r164;
shl.b32 %r46, %r246, 2;
shr.u32 %r166, %r249, 31;
shr.u32 %r167, %r247, 30;
add.s32 %r47, %r166, %r167;
setp.eq.s32	%p16, %r166, 0;
@%p16 bra BB0_22;

not.b32 %r168, %r249;
neg.s32 %r248, %r46;
setp.eq.s32	%p17, %r46, 0;
selp.u32	%r169, 1, 0, %p17;
add.s32 %r249, %r169, %r168;
xor.b32 %r250, %r37, -2147483648;
bra.uni BB0_24;

BB0_22:
mov.u32 %r248, %r46;
mov.u32 %r250, %r37;

BB0_24:
cvt.u64.u32	%rd40, %r249;
cvt.u64.u32	%rd41, %r248;
bfi.b64 %rd42, %rd40, %rd41, 32, 32;
cvt.rn.f64.s64	%fd7, %rd42;
mul.f64 %fd8, %fd7, 0d3BF921FB54442D19;
cvt.rn.f32.f64	%f79, %fd8;
neg.f32 %f80, %f79;
setp.eq.s32	%p18, %r250, 0;
selp.f32	%f142, %f79, %f80, %p18;
setp.eq.s32	%p19, %r37, 0;
neg.s32 %r170, %r47;
selp.b32	%r251, %r47, %r170, %p19;

BB0_26:
and.b32 %r56, %r251, 1;
setp.eq.s32	%p20, %r56, 0;
selp.f32	%f21, %f142, 0f3F800000, %p20;
mul.rn.f32 %f22, %f142, %f142;
fma.rn.f32 %f23, %f22, %f21, %f70;
mov.f32 %f143, 0fB94D4153;
@%p20 bra BB0_28;

mov.f32 %f84, 0fBAB607ED;
mov.f32 %f85, 0f37CBAC00;
fma.rn.f32 %f143, %f85, %f22, %f84;

BB0_28:
selp.f32	%f86, 0f3C0885E4, 0f3D2AAABB, %p20;
fma.rn.f32 %f87, %f143, %f22, %f86;
selp.f32	%f88, 0fBE2AAAA8, 0fBEFFFFFF, %p20;
fma.rn.f32 %f89, %f87, %f22, %f88;
fma.rn.f32 %f144, %f89, %f23, %f21;
and.b32 %r171, %r251, 2;
setp.eq.s32	%p22, %r171, 0;
@%p22 bra BB0_30;

mov.f32 %f91, 0fBF800000;
fma.rn.f32 %f144, %f144, %f91, %f70;

BB0_30:
cvta.to.global.u64 %rd15, %rd26;
mul.f32 %f92, %f58, %f144;
mul.f32 %f93, %f57, %f141;
sub.f32 %f29, %f93, %f92;
mul.f32 %f94, %f57, %f144;
fma.rn.f32 %f30, %f58, %f141, %f94;
shr.u32 %r172, %r112, 31;
add.s32 %r173, %r112, %r172;
shr.s32 %r174, %r173, 1;
add.s32 %r175, %r174, %r1;
cvt.s64.s32	%rd43, %r175;
add.s64 %rd44, %rd43, %rd1;
shl.b64 %rd45, %rd44, 3;
add.s64 %rd46, %rd4, %rd45;
ld.global.v2.f32 {%f95, %f96}, [%rd46];
mul.f32 %f97, %f1, 0f3F22F983;
cvt.rni.s32.f32	%r267, %f97;
cvt.rn.f32.s32	%f98, %r267;
fma.rn.f32 %f100, %f98, %f61, %f1;
fma.rn.f32 %f102, %f98, %f63, %f100;
fma.rn.f32 %f148, %f98, %f65, %f102;
abs.f32 %f34, %f1;
setp.leu.f32	%p23, %f34, 0f47CE4780;
mov.u32 %r259, %r267;
mov.f32 %f145, %f148;
@%p23 bra BB0_41;

setp.eq.f32	%p24, %f34, 0f7F800000;
@%p24 bra BB0_40;
bra.uni BB0_32;

BB0_40:
mul.rn.f32 %f145, %f1, %f70;
mov.u32 %r259, %r267;
bra.uni BB0_41;

BB0_32:
mov.b32 %r58, %f1;
shl.b32 %r178, %r58, 8;
or.b32 %r59, %r178, -2147483648;
mov.u32 %r253, 0;
mov.u64 %rd69, __cudart_i2opi_f;
mov.u32 %r252, -6;
mov.u64 %rd70, %rd2;

BB0_33:
.pragma "nounroll";
ld.const.u32 %r181, [%rd69];

	{
mad.lo.cc.u32 %r179, %r181, %r59, %r253;
madc.hi.u32 %r253, %r181, %r59, 0;
}

	st.local.u32 [%rd70], %r179;
add.s64 %rd70, %rd70, 4;
add.s64 %rd69, %rd69, 4;
add.s32 %r252, %r252, 1;
setp.ne.s32	%p25, %r252, 0;
@%p25 bra BB0_33;

bfe.u32 %r184, %r58, 23, 8;
add.s32 %r185, %r184, -128;
shr.u32 %r186, %r185, 5;
and.b32 %r64, %r58, -2147483648;
st.local.u32 [%rd3], %r253;
bfe.u32 %r65, %r58, 23, 5;
mov.u32 %r187, 6;
sub.s32 %r188, %r187, %r186;
mul.wide.s32 %rd48, %r188, 4;
add.s64 %rd20, %rd2, %rd48;
ld.local.u32 %r255, [%rd20];
ld.local.u32 %r254, [%rd20+-4];
setp.eq.s32	%p26, %r65, 0;
@%p26 bra BB0_36;

mov.u32 %r189, 32;
sub.s32 %r190, %r189, %r65;
shr.u32 %r191, %r254, %r190;
shl.b32 %r192, %r255, %r65;
add.s32 %r255, %r191, %r192;
ld.local.u32 %r193, [%rd20+-8];
shr.u32 %r194, %r193, %r190;
shl.b32 %r195, %r254, %r65;
add.s32 %r254, %r194, %r195;

BB0_36:
shr.u32 %r196, %r254, 30;
shl.b32 %r197, %r255, 2;
add.s32 %r257, %r197, %r196;
shl.b32 %r73, %r254, 2;
shr.u32 %r198, %r257, 31;
shr.u32 %r199, %r255, 30;
add.s32 %r74, %r198, %r199;
setp.eq.s32	%p27, %r198, 0;
@%p27 bra BB0_37;

not.b32 %r200, %r257;
neg.s32 %r256, %r73;
setp.eq.s32	%p28, %r73, 0;
selp.u32	%r201, 1, 0, %p28;
add.s32 %r257, %r201, %r200;
xor.b32 %r258, %r64, -2147483648;
bra.uni BB0_39;

BB0_37:
mov.u32 %r256, %r73;
mov.u32 %r258, %r64;

BB0_39:
cvt.u64.u32	%rd49, %r257;
cvt.u64.u32	%rd50, %r256;
bfi.b64 %rd51, %rd49, %rd50, 32, 32;
cvt.rn.f64.s64	%fd9, %rd51;
mul.f64 %fd10, %fd9, 0d3BF921FB54442D19;
cvt.rn.f32.f64	%f104, %fd10;
neg.f32 %f105, %f104;
setp.eq.s32	%p29, %r258, 0;
selp.f32	%f145, %f104, %f105, %p29;
setp.eq.s32	%p30, %r64, 0;
neg.s32 %r202, %r74;
selp.b32	%r259, %r74, %r202, %p30;

BB0_41:
add.s32 %r83, %r259, 1;
and.b32 %r84, %r83, 1;
setp.eq.s32	%p31, %r84, 0;
selp.f32	%f38, %f145, 0f3F800000, %p31;
mul.rn.f32 %f39, %f145, %f145;
fma.rn.f32 %f40, %f39, %f38, %f70;
mov.f32 %f146, 0fB94D4153;
@%p31 bra BB0_43;

mov.f32 %f109, 0fBAB607ED;
mov.f32 %f110, 0f37CBAC00;
fma.rn.f32 %f146, %f110, %f39, %f109;

BB0_43:
selp.f32	%f111, 0f3C0885E4, 0f3D2AAABB, %p31;
fma.rn.f32 %f112, %f146, %f39, %f111;
selp.f32	%f113, 0fBE2AAAA8, 0fBEFFFFFF, %p31;
fma.rn.f32 %f114, %f112, %f39, %f113;
fma.rn.f32 %f147, %f114, %f40, %f38;
and.b32 %r203, %r83, 2;
setp.eq.s32	%p33, %r203, 0;
@%p33 bra BB0_45;

mov.f32 %f116, 0fBF800000;
fma.rn.f32 %f147, %f147, %f116, %f70;

BB0_45:
@%p23 bra BB0_56;

setp.eq.f32	%p35, %f34, 0f7F800000;
@%p35 bra BB0_55;
bra.uni BB0_47;

BB0_55:
mul.rn.f32 %f148, %f1, %f70;
bra.uni BB0_56;

BB0_47:
mov.b32 %r85, %f1;
shl.b32 %r206, %r85, 8;
or.b32 %r86, %r206, -2147483648;
mov.u32 %r261, 0;
mov.u64 %rd71, __cudart_i2opi_f;
mov.u32 %r260, -6;
mov.u64 %rd72, %rd2;

BB0_48:
.pragma "nounroll";
ld.const.u32 %r209, [%rd71];

	{
mad.lo.cc.u32 %r207, %r209, %r86, %r261;
madc.hi.u32 %r261, %r209, %r86, 0;
}

	st.local.u32 [%rd72], %r207;
add.s64 %rd72, %rd72, 4;
add.s64 %rd71, %rd71, 4;
add.s32 %r260, %r260, 1;
setp.ne.s32	%p36, %r260, 0;
@%p36 bra BB0_48;

bfe.u32 %r212, %r85, 23, 8;
add.s32 %r213, %r212, -128;
shr.u32 %r214, %r213, 5;
and.b32 %r91, %r85, -2147483648;
st.local.u32 [%rd3], %r261;
bfe.u32 %r92, %r85, 23, 5;
mov.u32 %r215, 6;
sub.s32 %r216, %r215, %r214;
mul.wide.s32 %rd53, %r216, 4;
add.s64 %rd25, %rd2, %rd53;
ld.local.u32 %r263, [%rd25];
ld.local.u32 %r262, [%rd25+-4];
setp.eq.s32	%p37, %r92, 0;
@%p37 bra BB0_51;

mov.u32 %r217, 32;
sub.s32 %r218, %r217, %r92;
shr.u32 %r219, %r262, %r218;
shl.b32 %r220, %r263, %r92;
add.s32 %r263, %r219, %r220;
ld.local.u32 %r221, [%rd25+-8];
shr.u32 %r222, %r221, %r218;
shl.b32 %r223, %r262, %r92;
add.s32 %r262, %r222, %r223;

BB0_51:
shr.u32 %r224, %r262, 30;
shl.b32 %r225, %r263, 2;
add.s32 %r265, %r225, %r224;
shl.b32 %r100, %r262, 2;
shr.u32 %r226, %r265, 31;
shr.u32 %r227, %r263, 30;
add.s32 %r101, %r226, %r227;
setp.eq.s32	%p38, %r226, 0;
@%p38 bra BB0_52;

not.b32 %r228, %r265;
neg.s32 %r264, %r100;
setp.eq.s32	%p39, %r100, 0;
selp.u32	%r229, 1, 0, %p39;
add.s32 %r265, %r229, %r228;
xor.b32 %r266, %r91, -2147483648;
bra.uni BB0_54;

BB0_52:
mov.u32 %r264, %r100;
mov.u32 %r266, %r91;

BB0_54:
cvt.u64.u32	%rd54, %r265;
cvt.u64.u32	%rd55, %r264;
bfi.b64 %rd56, %rd54, %rd55, 32, 32;
cvt.rn.f64.s64	%fd11, %rd56;
mul.f64 %fd12, %fd11, 0d3BF921FB54442D19;
cvt.rn.f32.f64	%f117, %fd12;
neg.f32 %f118, %f117;
setp.eq.s32	%p40, %r266, 0;
selp.f32	%f148, %f117, %f118, %p40;
setp.eq.s32	%p41, %r91, 0;
neg.s32 %r230, %r101;
selp.b32	%r267, %r101, %r230, %p41;

BB0_56:
and.b32 %r110, %r267, 1;
setp.eq.s32	%p42, %r110, 0;
selp.f32	%f49, %f148, 0f3F800000, %p42;
mul.rn.f32 %f50, %f148, %f148;
fma.rn.f32 %f51, %f50, %f49, %f70;
mov.f32 %f149, 0fB94D4153;
@%p42 bra BB0_58;

mov.f32 %f122, 0fBAB607ED;
mov.f32 %f123, 0f37CBAC00;
fma.rn.f32 %f149, %f123, %f50, %f122;

BB0_58:
selp.f32	%f124, 0f3C0885E4, 0f3D2AAABB, %p42;
fma.rn.f32 %f125, %f149, %f50, %f124;
selp.f32	%f126, 0fBE2AAAA8, 0fBEFFFFFF, %p42;
fma.rn.f32 %f127, %f125, %f50, %f126;
fma.rn.f32 %f150, %f127, %f51, %f49;
and.b32 %r231, %r267, 2;
setp.eq.s32	%p44, %r231, 0;
@%p44 bra BB0_60;

mov.f32 %f129, 0fBF800000;
fma.rn.f32 %f150, %f150, %f129, %f70;

BB0_60:
mul.f32 %f130, %f96, %f150;
mul.f32 %f131, %f95, %f147;
sub.f32 %f132, %f131, %f130;
mul.f32 %f133, %f95, %f150;
fma.rn.f32 %f134, %f96, %f147, %f133;
sub.s32 %r232, %r1, %r2;
shl.b32 %r233, %r232, 1;
add.s32 %r234, %r233, %r2;
cvt.s64.s32	%rd57, %r234;
add.s64 %rd58, %rd57, %rd1;
shl.b64 %rd59, %rd58, 3;
add.s64 %rd60, %rd15, %rd59;
add.f32 %f135, %f29, %f132;
add.f32 %f136, %f30, %f134;
st.global.v2.f32 [%rd60], {%f135, %f136};
add.s32 %r235, %r234, %r111;
cvt.s64.s32	%rd61, %r235;
add.s64 %rd62, %rd61, %rd1;
shl.b64 %rd63, %rd62, 3;
add.s64 %rd64, %rd15, %rd63;
sub.f32 %f137, %f29, %f132;
sub.f32 %f138, %f30, %f134;
st.global.v2.f32 [%rd64], {%f137, %f138};
ret;
}




// ===== COMPILED SASS (sm_100) =====

	.target	sm_100

	.elftype	@"ET_EXEC"


//--------------------- .note.nv.tkinfo           --------------------------
	.section	.note.nv.tkinfo,"",@"SHT_NOTE"
	.sectionflags	@"SHF_NOTE_NV_TKINFO"
	.tkinfo
        /*0018*/ 	.word	0x00000002
        /*0030*/ 	.string	""
        /*0030*/ 	.string	"ptxas"
        /*0030*/ 	.string	"Cuda compilation tools, release 13.0, V13.0.88"
        /*0030*/ 	.string	"Build cuda_13.0.r13.0/compiler.36424714_0"
        /*0030*/ 	.string	"-arch sm_100 "



//--------------------- .note.nv.cuinfo           --------------------------
	.section	.note.nv.cuinfo,"",@"SHT_NOTE"
	.sectionflags	@"SHF_NOTE_NV_CUINFO"
        /*0018*/ 	.short	0x0002
        /*001a*/ 	.short	0x004b
        /*001c*/ 	.short	0x0082
	.zero		2


//--------------------- .nv.info                  --------------------------
	.section	.nv.info,"",@"SHT_CUDA_INFO"
	.align	4


	//----- nvinfo : EIATTR_REGCOUNT
	.align		4
        /*0000*/ 	.byte	0x04, 0x2f
        /*0002*/ 	.short	(.L_2 - .L_1)
	.align		4
.L_1:
        /*0004*/ 	.word	index@(_Z14GPU_FFT_GlobaliP6float2S0_i)
        /*0008*/ 	.word	0x0000001a


	//----- nvinfo : EIATTR_FRAME_SIZE
	.align		4
.L_2:
        /*000c*/ 	.byte	0x04, 0x11
        /*000e*/ 	.short	(.L_4 - .L_3)
	.align		4
.L_3:
        /*0010*/ 	.word	index@($__internal_0_$__cuda_sm20_div_rn_f64_full)
        /*0014*/ 	.word	0x00000020


	//----- nvinfo : EIATTR_FRAME_SIZE
	.align		4
.L_4:
        /*0018*/ 	.byte	0x04, 0x11
        /*001a*/ 	.short	(.L_6 - .L_5)
	.align		4
.L_5:
        /*001c*/ 	.word	index@(_Z14GPU_FFT_GlobaliP6float2S0_i)
        /*0020*/ 	.word	0x00000020


	//----- nvinfo : EIATTR_MIN_STACK_SIZE
	.align		4
.L_6:
        /*0024*/ 	.byte	0x04, 0x12
        /*0026*/ 	.short	(.L_8 - .L_7)
	.align		4
.L_7:
        /*0028*/ 	.word	index@(_Z14GPU_FFT_GlobaliP6float2S0_i)
        /*002c*/ 	.word	0x00000020
.L_8:


//--------------------- .nv.compat                --------------------------
	.section	.nv.compat,"",@"SHT_CUDA_COMPAT_INFO"
	.align	4
        /*0000*/ 	.byte	0x02, 0x09, 0x00, 0x00, 0x02, 0x02, 0x01, 0x00, 0x02, 0x05, 0x05, 0x00, 0x03, 0x07, 0x01, 0x01
        /*0010*/ 	.byte	0x02, 0x03, 0x00, 0x00, 0x02, 0x06, 0x01, 0x00, 0x04, 0x0b, 0x08, 0x00, 0x01, 0x00, 0x00, 0x00
        /*0020*/ 	.byte	0x00, 0x00, 0x00, 0x00


//--------------------- .nv.info._Z14GPU_FFT_GlobaliP6float2S0_i --------------------------
	.section	.nv.info._Z14GPU_FFT_GlobaliP6float2S0_i,"",@"SHT_CUDA_INFO"
	.sectionflags	@""
	.align	4


	//----- nvinfo : EIATTR_CUDA_API_VERSION
	.align		4
        /*0000*/ 	.byte	0x04, 0x37
        /*0002*/ 	.short	(.L_10 - .L_9)
.L_9:
        /*0004*/ 	.word	0x00000082


	//----- nvinfo : EIATTR_KPARAM_INFO
	.align		4
.L_10:
        /*0008*/ 	.byte	0x04, 0x17
        /*000a*/ 	.short	(.L_12 - .L_11)
.L_11:
        /*000c*/ 	.word	0x00000000
        /*0010*/ 	.short	0x0003
        /*0012*/ 	.short	0x0018
        /*0014*/ 	.byte	0x00, 0xf0, 0x11, 0x00


	//----- nvinfo : EIATTR_KPARAM_INFO
	.align		4
.L_12:
        /*0018*/ 	.byte	0x04, 0x17
        /*001a*/ 	.short	(.L_14 - .L_13)
.L_13:
        /*001c*/ 	.word	0x00000000
        /*0020*/ 	.short	0x0002
        /*0022*/ 	.short	0x0010
        /*0024*/ 	.byte	0x00, 0xf0, 0x21, 0x00


	//----- nvinfo : EIATTR_KPARAM_INFO
	.align		4
.L_14:
        /*0028*/ 	.byte	0x04, 0x17
        /*002a*/ 	.short	(.L_16 - .L_15)
.L_15:
        /*002c*/ 	.word	0x00000000
        /*0030*/ 	.short	0x0001
        /*0032*/ 	.short	0x0008
        /*0034*/ 	.byte	0x00, 0xf0, 0x21, 0x00


	//----- nvinfo : EIATTR_KPARAM_INFO
	.align		4
.L_16:
        /*0038*/ 	.byte	0x04, 0x17
        /*003a*/ 	.short	(.L_18 - .L_17)
.L_17:
        /*003c*/ 	.word	0x00000000
        /*0040*/ 	.short	0x0000
        /*0042*/ 	.short	0x0000
        /*0044*/ 	.byte	0x00, 0xf0, 0x11, 0x00


	//----- nvinfo : EIATTR_SPARSE_MMA_MASK
	.align		4
.L_18:
        /*0048*/ 	.byte	0x03, 0x50
        /*004a*/ 	.short	0x0000


	//----- nvinfo : EIATTR_MAXREG_COUNT
	.align		4
        /*004c*/ 	.byte	0x03, 0x1b
        /*004e*/ 	.short	0x00ff


	//----- nvinfo : EIATTR_MERCURY_ISA_VERSION
	.align		4
        /*0050*/ 	.byte	0x03, 0x5f
        /*0052*/ 	.short	0x0101


	//----- nvinfo : EIATTR_VRC_CTA_INIT_COUNT
	.align		4
        /*0054*/ 	.byte	0x02, 0x4a
	.zero		1
	.zero		1


	//----- nvinfo : EIATTR_EXIT_INSTR_OFFSETS
	.align		4
        /*0058*/ 	.byte	0x04, 0x1c
        /*005a*/ 	.short	(.L_20 - .L_19)


	//   ....[0]....
.L_19:
        /*005c*/ 	.word	0x00001310


	//----- nvinfo : EIATTR_CRS_STACK_SIZE
	.align		4
.L_20:
        /*0060*/ 	.byte	0x04, 0x1e
        /*0062*/ 	.short	(.L_22 - .L_21)
.L_21:
        /*0064*/ 	.word	0x00000000


	//----- nvinfo : EIATTR_CBANK_PARAM_SIZE
	.align		4
.L_22:
        /*0068*/ 	.byte	0x03, 0x19
        /*006a*/ 	.short	0x001c


	//----- nvinfo : EIATTR_PARAM_CBANK
	.align		4
        /*006c*/ 	.byte	0x04, 0x0a
        /*006e*/ 	.short	(.L_24 - .L_23)
	.align		4
.L_23:
        /*0070*/ 	.word	index@(.nv.constant0._Z14GPU_FFT_GlobaliP6float2S0_i)
        /*0074*/ 	.short	0x0380
        /*0076*/ 	.short	0x001c


	//----- nvinfo : EIATTR_SW_WAR
	.align		4
.L_24:
        /*0078*/ 	.byte	0x04, 0x36
        /*007a*/ 	.short	(.L_26 - .L_25)
.L_25:
        /*007c*/ 	.word	0x00000008
.L_26:


//--------------------- .nv.callgraph             --------------------------
	.section	.nv.callgraph,"",@"SHT_CUDA_CALLGRAPH"
	.align	4
	.sectionentsize	8
	.align		4
        /*0000*/ 	.word	0x00000000
	.align		4
        /*0004*/ 	.word	0xffffffff
	.align		4
        /*0008*/ 	.word	0x00000000
	.align		4
        /*000c*/ 	.word	0xfffffffe
	.align		4
        /*0010*/ 	.word	0x00000000
	.align		4
        /*0014*/ 	.word	0xfffffffd
	.align		4
        /*0018*/ 	.word	0x00000000
	.align		4
        /*001c*/ 	.word	0xfffffffc


//--------------------- .nv.constant3             --------------------------
	.section	.nv.constant3,"a",@progbits
	.align	4
.nv.constant3:
	.type		__cudart_i2opi_f,@object
	.size		__cudart_i2opi_f,(.L_0 - __cudart_i2opi_f)
__cudart_i2opi_f:
        /*0000*/ 	.byte	0x41, 0x90, 0x43, 0x3c, 0x99, 0x95, 0x62, 0xdb, 0xc0, 0xdd, 0x34, 0xf5, 0xd1, 0x57, 0x27, 0xfc
        /*0010*/ 	.byte	0x29, 0x15, 0x44, 0x4e, 0x6e, 0x83, 0xf9, 0xa2
.L_0:


//--------------------- .text._Z14GPU_FFT_GlobaliP6float2S0_i --------------------------
	.section	.text._Z14GPU_FFT_GlobaliP6float2S0_i,"ax",@progbits
	.align	128
        .global         _Z14GPU_FFT_GlobaliP6float2S0_i
        .type           _Z14GPU_FFT_GlobaliP6float2S0_i,@function
        .size           _Z14GPU_FFT_GlobaliP6float2S0_i,(.L_x_16 - _Z14GPU_FFT_GlobaliP6float2S0_i)
        .other          _Z14GPU_FFT_GlobaliP6float2S0_i,@"STO_CUDA_ENTRY STV_DEFAULT"
_Z14GPU_FFT_GlobaliP6float2S0_i:
.text._Z14GPU_FFT_GlobaliP6float2S0_i:
[----:B------:R-:W0:Y:S08]  /*0000*/  LDC R1, c[0x0][0x37c] ;  /* 0x0000df00ff017b82 */ /* 0x000e300000000800 */
[----:B------:R-:W1:Y:S01]  /*0010*/  LDC R9, c[0x0][0x380] ;  /* 0x0000e000ff097b82 */ /* 0x000e620000000800 */
[----:B------:R-:W2:Y:S01]  /*0020*/  S2R R12, SR_TID.X ;  /* 0x00000000000c7919 */ /* 0x000ea20000002100 */
[----:B------:R-:W-:Y:S01]  /*0030*/  UMOV UR4, 0x54442d18 ;  /* 0x54442d1800047882 */ /* 0x000fe20000000000 */
[----:B------:R-:W-:Y:S01]  /*0040*/  UMOV UR5, 0x401921fb ;  /* 0x401921fb00057882 */ /* 0x000fe20000000000 */
[----:B------:R-:W3:Y:S01]  /*0050*/  LDCU.64 UR8, c[0x0][0x358] ;  /* 0x00006b00ff0877ac */ /* 0x000ee20008000a00 */
[----:B------:R-:W-:Y:S01]  /*0060*/  BSSY.RECONVERGENT B0, `(.L_x_0) ;  /* 0x0000030000007945 */ /* 0x000fe20003800200 */
[----:B0-----:R-:W-:Y:S01]  /*0070*/  VIADD R1, R1, 0xffffffe0 ;  /* 0xffffffe001017836 */ /* 0x001fe20000000000 */
[----:B-1----:R-:W-:Y:S01]  /*0080*/  IABS R8, R9 ;  /* 0x0000000900087213 */ /* 0x002fe20000000000 */
[----:B------:R-:W-:-:S03]  /*0090*/  IMAD.SHL.U32 R4, R9, 0x2, RZ ;  /* 0x0000000209047824 */ /* 0x000fc600078e00ff */
[----:B------:R-:W0:Y:S01]  /*00a0*/  I2F.RP R0, R8 ;  /* 0x0000000800007306 */ /* 0x000e220000209400 */
[----:B--2---:R-:W-:Y:S02]  /*00b0*/  IABS R11, R12 ;  /* 0x0000000c000b7213 */ /* 0x004fe40000000000 */
[----:B------:R-:W-:-:S05]  /*00c0*/  ISETP.GE.AND P2, PT, R12, RZ, PT ;  /* 0x000000ff0c00720c */ /* 0x000fca0003f46270 */
[----:B0-----:R-:W0:Y:S02]  /*00d0*/  MUFU.RCP R0, R0 ;  /* 0x0000000000007308 */ /* 0x001e240000001000 */
[----:B0-----:R-:W-:-:S06]  /*00e0*/  VIADD R2, R0, 0xffffffe ;  /* 0x0ffffffe00027836 */ /* 0x001fcc0000000000 */
[----:B------:R0:W1:Y:S02]  /*00f0*/  F2I.FTZ.U32.TRUNC.NTZ R3, R2 ;  /* 0x0000000200037305 */ /* 0x000064000021f000 */
[----:B0-----:R-:W-:Y:S02]  /*0100*/  IMAD.MOV.U32 R2, RZ, RZ, RZ ;  /* 0x000000ffff027224 */ /* 0x001fe400078e00ff */
[----:B-1----:R-:W-:-:S04]  /*0110*/  IMAD.MOV R5, RZ, RZ, -R3 ;  /* 0x000000ffff057224 */ /* 0x002fc800078e0a03 */
[----:B------:R-:W-:-:S04]  /*0120*/  IMAD R5, R5, R8, RZ ;  /* 0x0000000805057224 */ /* 0x000fc800078e02ff */
[----:B------:R-:W-:Y:S02]  /*0130*/  IMAD.HI.U32 R3, R3, R5, R2 ;  /* 0x0000000503037227 */ /* 0x000fe400078e0002 */
[----:B------:R-:W0:Y:S02]  /*0140*/  I2F.F64 R4, R4 ;  /* 0x0000000400047312 */ /* 0x000e240000201c00 */
[----:B------:R-:W-:Y:S02]  /*0150*/  IMAD.MOV.U32 R2, RZ, RZ, 0x1 ;  /* 0x00000001ff027424 */ /* 0x000fe400078e00ff */
[----:B------:R-:W-:-:S04]  /*0160*/  IMAD.HI.U32 R3, R3, R11, RZ ;  /* 0x0000000b03037227 */ /* 0x000fc800078e00ff */
[----:B------:R-:W-:-:S04]  /*0170*/  IMAD.MOV R3, RZ, RZ, -R3 ;  /* 0x000000ffff037224 */ /* 0x000fc800078e0a03 */
[C---:B------:R-:W-:Y:S02]  /*0180*/  IMAD R11, R8.reuse, R3, R11 ;  /* 0x00000003080b7224 */ /* 0x040fe400078e020b */
[----:B0-----:R-:W0:Y:S03]  /*0190*/  MUFU.RCP64H R3, R5 ;  /* 0x0000000500037308 */ /* 0x001e260000001800 */
[----:B------:R-:W-:-:S13]  /*01a0*/  ISETP.GT.U32.AND P0, PT, R8, R11, PT ;  /* 0x0000000b0800720c */ /* 0x000fda0003f04070 */
[----:B------:R-:W-:Y:S01]  /*01b0*/  @!P0 IMAD.IADD R11, R11, 0x1, -R8 ;  /* 0x000000010b0b8824 */ /* 0x000fe200078e0a08 */
[----:B------:R-:W-:Y:S01]  /*01c0*/  ISETP.NE.AND P0, PT, R9, RZ, PT ;  /* 0x000000ff0900720c */ /* 0x000fe20003f05270 */
[----:B0-----:R-:W-:-:S03]  /*01d0*/  DFMA R6, -R4, R2, 1 ;  /* 0x3ff000000406742b */ /* 0x001fc60000000102 */
[----:B------:R-:W-:-:S05]  /*01e0*/  ISETP.GT.U32.AND P1, PT, R8, R11, PT ;  /* 0x0000000b0800720c */ /* 0x000fca0003f24070 */
[----:B------:R-:W-:-:S08]  /*01f0*/  DFMA R6, R6, R6, R6 ;  /* 0x000000060606722b */ /* 0x000fd00000000006 */
[----:B------:R-:W-:Y:S01]  /*0200*/  @!P1 IMAD.IADD R11, R11, 0x1, -R8 ;  /* 0x000000010b0b9824 */ /* 0x000fe200078e0a08 */
[----:B------:R-:W-:-:S03]  /*0210*/  DFMA R2, R2, R6, R2 ;  /* 0x000000060202722b */ /* 0x000fc60000000002 */
[----:B------:R-:W-:Y:S01]  /*0220*/  @!P2 IMAD.MOV R11, RZ, RZ, -R11 ;  /* 0x000000ffff0ba224 */ /* 0x000fe200078e0a0b */
[----:B------:R-:W-:-:S04]  /*0230*/  @!P0 LOP3.LUT R11, RZ, R9, RZ, 0x33, !PT ;  /* 0x00000009ff0b8212 */ /* 0x000fc800078e33ff */
[----:B------:R-:W0:Y:S01]  /*0240*/  I2F.F64 R6, R11 ;  /* 0x0000000b00067312 */ /* 0x000e220000201c00 */
[----:B------:R-:W-:-:S08]  /*0250*/  DFMA R8, -R4, R2, 1 ;  /* 0x3ff000000408742b */ /* 0x000fd00000000102 */
[----:B------:R-:W-:Y:S02]  /*0260*/  DFMA R2, R2, R8, R2 ;  /* 0x000000080202722b */ /* 0x000fe40000000002 */
[----:B0-----:R-:W-:Y:S01]  /*0270*/  DMUL R6, R6, -UR4 ;  /* 0x8000000406067c28 */ /* 0x001fe20008000000 */
[----:B------:R-:W0:Y:S01]  /*0280*/  S2UR UR5, SR_CTAID.X ;  /* 0x00000000000579c3 */ /* 0x000e220000002500 */
[----:B------:R-:W0:Y:S06]  /*0290*/  LDCU UR4, c[0x0][0x398] ;  /* 0x00007300ff0477ac */ /* 0x000e2c0008000800 */
[----:B------:R-:W-:-:S02]  /*02a0*/  DMUL R8, R6, R2 ;  /* 0x0000000206087228 */ /* 0x000fc40000000000 */
[----:B------:R-:W-:-:S06]  /*02b0*/  FSETP.GEU.AND P1, PT, |R7|, 6.5827683646048100446e-37, PT ;  /* 0x036000000700780b */ /* 0x000fcc0003f2e200 */
[----:B------:R-:W-:-:S08]  /*02c0*/  DFMA R14, -R4, R8, R6 ;  /* 0x00000008040e722b */ /* 0x000fd00000000106 */
[----:B------:R-:W-:Y:S01]  /*02d0*/  DFMA R2, R2, R14, R8 ;  /* 0x0000000e0202722b */ /* 0x000fe20000000008 */
[----:B0-----:R-:W-:-:S09]  /*02e0*/  UIMAD UR5, UR5, UR4, URZ ;  /* 0x00000004050572a4 */ /* 0x001fd2000f8e02ff */
[----:B------:R-:W-:-:S05]  /*02f0*/  FFMA R0, RZ, R5, R3 ;  /* 0x00000005ff007223 */ /* 0x000fca0000000003 */
[----:B------:R-:W-:-:S13]  /*0300*/  FSETP.GT.AND P0, PT, |R0|, 1.469367938527859385e-39, PT ;  /* 0x001000000000780b */ /* 0x000fda0003f04200 */
[----:B---3--:R-:W-:Y:S05]  /*0310*/  @P0 BRA P1, `(.L_x_1) ;  /* 0x0000000000100947 */ /* 0x008fea0000800000 */
[----:B------:R-:W-:-:S07]  /*0320*/  MOV R0, 0x340 ;  /* 0x0000034000007802 */ /* 0x000fce0000000f00 */
[----:B------:R-:W-:Y:S05]  /*0330*/  CALL.REL.NOINC `($__internal_0_$__cuda_sm20_div_rn_f64_full) ;  /* 0x0000000c00f87944 */ /* 0x000fea0003c00000 */
[----:B------:R-:W-:Y:S02]  /*0340*/  IMAD.MOV.U32 R2, RZ, RZ, R16 ;  /* 0x000000ffff027224 */ /* 0x000fe400078e0010 */
[----:B------:R-:W-:-:S07]  /*0350*/  IMAD.MOV.U32 R3, RZ, RZ, R17 ;  /* 0x000000ffff037224 */ /* 0x000fce00078e0011 */
.L_x_1:
[----:B------:R-:W-:Y:S05]  /*0360*/  BSYNC.RECONVERGENT B0 ;  /* 0x0000000000007941 */ /* 0x000fea0003800200 */
.L_x_0:
[----:B------:R-:W0:Y:S01]  /*0370*/  LDC R5, c[0x0][0x398] ;  /* 0x0000e600ff057b82 */ /* 0x000e220000000800 */
[----:B------:R-:W1:Y:S01]  /*0380*/  LDCU.64 UR6, c[0x0][0x388] ;  /* 0x00007100ff0677ac */ /* 0x000e620008000a00 */
[----:B------:R-:W-:-:S04]  /*0390*/  IADD3 R0, P0, PT, R12, UR5, RZ ;  /* 0x000000050c007c10 */ /* 0x000fc8000ff1e0ff */
[----:B------:R-:W-:Y:S02]  /*03a0*/  LEA.HI.X.SX32 R7, R12, RZ, 0x1, P0 ;  /* 0x000000ff0c077211 */ /* 0x000fe400000f0eff */
[----:B-1----:R-:W-:-:S04]  /*03b0*/  LEA R16, P0, R0, UR6, 0x3 ;  /* 0x0000000600107c11 */ /* 0x002fc8000f8018ff */
[----:B------:R-:W-:Y:S02]  /*03c0*/  LEA.HI.X R17, R0, UR7, R7, 0x3, P0 ;  /* 0x0000000700117c11 */ /* 0x000fe400080f1c07 */
[----:B0-----:R-:W-:-:S04]  /*03d0*/  LEA.HI R5, R5, R5, RZ, 0x1 ;  /* 0x0000000505057211 */ /* 0x001fc800078f08ff */
[----:B------:R-:W-:Y:S01]  /*03e0*/  LEA.HI.SX32 R5, R5, R12, 0x1f ;  /* 0x0000000c05057211 */ /* 0x000fe200078ffaff */
[----:B------:R-:W2:Y:S03]  /*03f0*/  LDG.E.64 R16, desc[UR8][R16.64] ;  /* 0x0000000810107981 */ /* 0x000ea6000c1e1b00 */
[----:B------:R-:W-:-:S04]  /*0400*/  IADD3 R0, P0, PT, R5, UR5, RZ ;  /* 0x0000000505007c10 */ /* 0x000fc8000ff1e0ff */
[----:B------:R-:W-:Y:S02]  /*0410*/  LEA.HI.X.SX32 R5, R5, RZ, 0x1, P0 ;  /* 0x000000ff05057211 */ /* 0x000fe400000f0eff */
[----:B------:R-:W-:-:S04]  /*0420*/  LEA R8, P0, R0, UR6, 0x3 ;  /* 0x0000000600087c11 */ /* 0x000fc8000f8018ff */
[----:B------:R-:W-:-:S06]  /*0430*/  LEA.HI.X R9, R0, UR7, R5, 0x3, P0 ;  /* 0x0000000700097c11 */ /* 0x000fcc00080f1c05 */
[----:B------:R-:W5:Y:S01]  /*0440*/  LDG.E.64 R8, desc[UR8][R8.64] ;  /* 0x0000000808087981 */ /* 0x000f62000c1e1b00 */
[----:B------:R-:W0:Y:S02]  /*0450*/  F2F.F32.F64 R15, R2 ;  /* 0x00000002000f7310 */ /* 0x000e240000301000 */
[----:B0-----:R-:W-:-:S04]  /*0460*/  FMUL R0, RZ, R15 ;  /* 0x0000000fff007220 */ /* 0x001fc80000400000 */
[----:B------:R-:W-:-:S06]  /*0470*/  FMUL R4, R0, 0.63661974668502807617 ;  /* 0x3f22f98300047820 */ /* 0x000fcc0000400000 */
[----:B------:R-:W0:Y:S02]  /*0480*/  F2I.NTZ R4, R4 ;  /* 0x0000000400047305 */ /* 0x000e240000203100 */
[----:B0-----:R-:W-:Y:S02]  /*0490*/  I2FP.F32.S32 R5, R4 ;  /* 0x0000000400057245 */ /* 0x001fe40000201400 */
[----:B------:R-:W-:-:S03]  /*04a0*/  LOP3.LUT P3, RZ, R4, 0x1, RZ, 0xc0, !PT ;  /* 0x0000000104ff7812 */ /* 0x000fc6000786c0ff */
[----:B------:R-:W-:Y:S01]  /*04b0*/  FFMA R0, R5, -1.5707962512969970703, R0 ;  /* 0xbfc90fda05007823 */ /* 0x000fe20000000000 */
[----:B------:R-:W-:-:S03]  /*04c0*/  VIADD R6, R4, 0x1 ;  /* 0x0000000104067836 */ /* 0x000fc60000000000 */
[C---:B------:R-:W-:Y:S01]  /*04d0*/  FFMA R0, R5.reuse, -7.5497894158615963534e-08, R0 ;  /* 0xb3a2216805007823 */ /* 0x040fe20000000000 */
[----:B------:R-:W-:Y:S01]  /*04e0*/  IMAD.MOV.U32 R14, RZ, RZ, 0x3c0885e4 ;  /* 0x3c0885e4ff0e7424 */ /* 0x000fe200078e00ff */
[C---:B------:R-:W-:Y:S02]  /*04f0*/  LOP3.LUT P2, RZ, R6.reuse, 0x1, RZ, 0xc0, !PT ;  /* 0x0000000106ff7812 */ /* 0x040fe4000784c0ff */
[----:B------:R-:W-:Y:S01]  /*0500*/  FFMA R10, R5, -5.3903029534742383927e-15, R0 ;  /* 0xa7c234c5050a7823 */ /* 0x000fe20000000000 */
[----:B------:R-:W-:Y:S01]  /*0510*/  LOP3.LUT P1, RZ, R6, 0x2, RZ, 0xc0, !PT ;  /* 0x0000000206ff7812 */ /* 0x000fe2000782c0ff */
[----:B------:R-:W-:Y:S01]  /*0520*/  FMUL R3, R15, 0.63661974668502807617 ;  /* 0x3f22f9830f037820 */ /* 0x000fe20000400000 */
[----:B------:R-:W-:Y:S02]  /*0530*/  @P3 IMAD.MOV.U32 R6, RZ, RZ, 0x37cbac00 ;  /* 0x37cbac00ff063424 */ /* 0x000fe400078e00ff */
[----:B------:R-:W-:Y:S01]  /*0540*/  FMUL R5, R10, R10 ;  /* 0x0000000a0a057220 */ /* 0x000fe20000400000 */
[----:B------:R-:W-:Y:S01]  /*0550*/  IMAD.MOV.U32 R2, RZ, RZ, -0x46b2bead ;  /* 0xb94d4153ff027424 */ /* 0x000fe200078e00ff */
[----:B------:R-:W-:Y:S01]  /*0560*/  FSEL R19, R14, 0.041666727513074874878, !P3 ;  /* 0x3d2aaabb0e137808 */ /* 0x000fe20005800000 */
[----:B------:R-:W-:-:S02]  /*0570*/  IMAD.MOV.U32 R13, RZ, RZ, 0x3e2aaaa8 ;  /* 0x3e2aaaa8ff0d7424 */ /* 0x000fc400078e00ff */
[C---:B------:R-:W-:Y:S01]  /*0580*/  @P3 FFMA R2, R5.reuse, R6, -0.0013887860113754868507 ;  /* 0xbab607ed05023423 */ /* 0x040fe20000000006 */
[----:B------:R-:W0:Y:S01]  /*0590*/  F2I.NTZ R3, R3 ;  /* 0x0000000300037305 */ /* 0x000e220000203100 */
[----:B------:R-:W-:Y:S02]  /*05a0*/  LOP3.LUT P0, RZ, R4, 0x2, RZ, 0xc0, !PT ;  /* 0x0000000204ff7812 */ /* 0x000fe4000780c0ff */
[----:B------:R-:W-:Y:S01]  /*05b0*/  FFMA R6, R5, R2, R19 ;  /* 0x0000000205067223 */ /* 0x000fe20000000013 */
[----:B------:R-:W-:Y:S02]  /*05c0*/  FSEL R19, -R13, -0.4999999701976776123, !P3 ;  /* 0xbeffffff0d137808 */ /* 0x000fe40005800100 */
[----:B------:R-:W-:Y:S01]  /*05d0*/  FSEL R2, R10, 1, !P3 ;  /* 0x3f8000000a027808 */ /* 0x000fe20005800000 */
[----:B------:R-:W-:Y:S01]  /*05e0*/  @P2 IMAD.MOV.U32 R4, RZ, RZ, 0x37cbac00 ;  /* 0x37cbac00ff042424 */ /* 0x000fe200078e00ff */
[----:B------:R-:W-:Y:S01]  /*05f0*/  FSEL R7, R14, 0.041666727513074874878, !P2 ;  /* 0x3d2aaabb0e077808 */ /* 0x000fe20005000000 */
[----:B------:R-:W-:-:S02]  /*0600*/  IMAD.MOV.U32 R0, RZ, RZ, -0x46b2bead ;  /* 0xb94d4153ff007424 */ /* 0x000fc400078e00ff */
[C---:B------:R-:W-:Y:S01]  /*0610*/  FFMA R19, R5.reuse, R6, R19 ;  /* 0x0000000605137223 */ /* 0x040fe20000000013 */
[----:B------:R-:W-:Y:S01]  /*0620*/  FFMA R23, R2, R5, RZ ;  /* 0x0000000502177223 */ /* 0x000fe200000000ff */
[----:B------:R-:W-:-:S03]  /*0630*/  @P2 FFMA R0, R5, R4, -0.0013887860113754868507 ;  /* 0xbab607ed05002423 */ /* 0x000fc60000000004 */
[----:B------:R-:W-:Y:S01]  /*0640*/  FFMA R2, R23, R19, R2 ;  /* 0x0000001317027223 */ /* 0x000fe20000000002 */
[----:B------:R-:W-:Y:S01]  /*0650*/  FFMA R4, R5, R0, R7 ;  /* 0x0000000005047223 */ /* 0x000fe20000000007 */
[----:B------:R-:W-:Y:S02]  /*0660*/  FSEL R7, -R13, -0.4999999701976776123, !P2 ;  /* 0xbeffffff0d077808 */ /* 0x000fe40005000100 */
[----:B------:R-:W-:Y:S01]  /*0670*/  FSEL R0, R10, 1, !P2 ;  /* 0x3f8000000a007808 */ /* 0x000fe20005000000 */
[----:B------:R-:W-:Y:S01]  /*0680*/  @P0 FFMA R2, R2, -1, RZ ;  /* 0xbf80000002020823 */ /* 0x000fe200000000ff */
[----:B0-----:R-:W-:Y:S02]  /*0690*/  I2FP.F32.S32 R10, R3 ;  /* 0x00000003000a7245 */ /* 0x001fe40000201400 */
[----:B------:R-:W-:Y:S01]  /*06a0*/  FSETP.GT.AND P0, PT, |R15|, 105615, PT ;  /* 0x47ce47800f00780b */ /* 0x000fe20003f04200 */
[----:B------:R-:W-:Y:S01]  /*06b0*/  FFMA R7, R5, R4, R7 ;  /* 0x0000000405077223 */ /* 0x000fe20000000007 */
[----:B------:R-:W-:Y:S01]  /*06c0*/  FFMA R21, R0, R5, RZ ;  /* 0x0000000500157223 */ /* 0x000fe200000000ff */
[----:B------:R-:W-:-:S03]  /*06d0*/  FFMA R5, R10, -1.5707962512969970703, R15 ;  /* 0xbfc90fda0a057823 */ /* 0x000fc6000000000f */
[----:B------:R-:W-:Y:S01]  /*06e0*/  FFMA R0, R21, R7, R0 ;  /* 0x0000000715007223 */ /* 0x000fe20000000000 */
[----:B------:R-:W-:Y:S01]  /*06f0*/  FFMA R7, R10, -7.5497894158615963534e-08, R5 ;  /* 0xb3a221680a077823 */ /* 0x000fe20000000005 */
[----:B------:R-:W-:Y:S02]  /*0700*/  BSSY.RECONVERGENT B0, `(.L_x_2) ;  /* 0x000004a000007945 */ /* 0x000fe40003800200 */
[----:B------:R-:W-:Y:S01]  /*0710*/  @P1 FFMA R0, R0, -1, RZ ;  /* 0xbf80000000001823 */ /* 0x000fe200000000ff */
[----:B------:R-:W-:Y:S01]  /*0720*/  FFMA R10, R10, -5.3903029534742383927e-15, R7 ;  /* 0xa7c234c50a0a7823 */ /* 0x000fe20000000007 */
[----:B------:R-:W-:Y:S02]  /*0730*/  IMAD.MOV.U32 R18, RZ, RZ, R3 ;  /* 0x000000ffff127224 */ /* 0x000fe400078e0003 */
[-C--:B--2---:R-:W-:Y:S01]  /*0740*/  FMUL R5, R17, R2.reuse ;  /* 0x0000000211057220 */ /* 0x084fe20000400000 */
[----:B------:R-:W-:-:S03]  /*0750*/  FMUL R2, R16, R2 ;  /* 0x0000000210027220 */ /* 0x000fc60000400000 */
[-C--:B------:R-:W-:Y:S01]  /*0760*/  FFMA R16, R16, R0.reuse, -R5 ;  /* 0x0000000010107223 */ /* 0x080fe20000000805 */
[----:B------:R-:W-:Y:S01]  /*0770*/  FFMA R17, R17, R0, R2 ;  /* 0x0000000011117223 */ /* 0x000fe20000000002 */
[----:B------:R-:W-:Y:S01]  /*0780*/  IMAD.MOV.U32 R0, RZ, RZ, R10 ;  /* 0x000000ffff007224 */ /* 0x000fe200078e000a */
[----:B------:R-:W-:Y:S06]  /*0790*/  @!P0 BRA `(.L_x_3) ;  /* 0x0000000400008947 */ /* 0x000fec0003800000 */
[----:B------:R-:W-:-:S13]  /*07a0*/  FSETP.NEU.AND P1, PT, |R15|, +INF , PT ;  /* 0x7f8000000f00780b */ /* 0x000fda0003f2d200 */
[----:B------:R-:W-:Y:S05]  /*07b0*/  @!P1 BRA `(.L_x_4) ;  /* 0x0000000000f09947 */ /* 0x000fea0003800000 */
[----:B------:R-:W-:Y:S01]  /*07c0*/  IMAD.SHL.U32 R3, R15, 0x100, RZ ;  /* 0x000001000f037824 */ /* 0x000fe200078e00ff */
[----:B------:R-:W-:Y:S01]  /*07d0*/  MOV R2, RZ ;  /* 0x000000ff00027202 */ /* 0x000fe20000000f00 */
[----:B------:R-:W-:Y:S01]  /*07e0*/  IMAD.MOV.U32 R0, RZ, RZ, R1 ;  /* 0x000000ffff007224 */ /* 0x000fe200078e0001 */
[----:B------:R-:W-:Y:S01]  /*07f0*/  UMOV UR4, URZ ;  /* 0x000000ff00047c82 */ /* 0x000fe20008000000 */
[----:B------:R-:W-:Y:S01]  /*0800*/  UMOV UR6, 0xfffffffa ;  /* 0xfffffffa00067882 */ /* 0x000fe20000000000 */
[----:B------:R-:W-:-:S07]  /*0810*/  LOP3.LUT R7, R3, 0x80000000, RZ, 0xfc, !PT ;  /* 0x8000000003077812 */ /* 0x000fce00078efcff */
.L_x_5:
[----:B------:R-:W0:Y:S01]  /*0820*/  LDCU UR7, c[0x3][UR4] ;  /* 0x00c00000040777ac */ /* 0x000e220008000800 */
[----:B------:R-:W-:Y:S01]  /*0830*/  IMAD.MOV.U32 R3, RZ, RZ, RZ ;  /* 0x000000ffff037224 */ /* 0x000fe200078e00ff */
[----:B------:R-:W-:Y:S02]  /*0840*/  UIADD3 UR6, UPT, UPT, UR6, 0x1, URZ ;  /* 0x0000000106067890 */ /* 0x000fe4000fffe0ff */
[----:B------:R-:W-:Y:S02]  /*0850*/  UIADD3 UR4, UPT, UPT, UR4, 0x4, URZ ;  /* 0x0000000404047890 */ /* 0x000fe4000fffe0ff */
[----:B------:R-:W-:Y:S01]  /*0860*/  UISETP.NE.AND UP0, UPT, UR6, URZ, UPT ;  /* 0x000000ff0600728c */ /* 0x000fe2000bf05270 */
[----:B0-----:R-:W-:-:S04]  /*0870*/  IMAD.WIDE.U32 R4, R7, UR7, R2 ;  /* 0x0000000707047c25 */ /* 0x001fc8000f8e0002 */
[----:B------:R-:W-:Y:S01]  /*0880*/  IMAD.MOV.U32 R2, RZ, RZ, R5 ;  /* 0x000000ffff027224 */ /* 0x000fe200078e0005 */
[----:B------:R0:W-:Y:S02]  /*0890*/  STL [R0], R4 ;  /* 0x0000000400007387 */ /* 0x0001e40000100800 */
[----:B0-----:R-:W-:Y:S01]  /*08a0*/  VIADD R0, R0, 0x4 ;  /* 0x0000000400007836 */ /* 0x001fe20000000000 */
[----:B------:R-:W-:Y:S06]  /*08b0*/  BRA.U UP0, `(.L_x_5) ;  /* 0xfffffffd00d87547 */ /* 0x000fec000b83ffff */
[--C-:B------:R-:W-:Y:S01]  /*08c0*/  SHF.R.U32.HI R0, RZ, 0x17, R15.reuse ;  /* 0x00000017ff007819 */ /* 0x100fe2000001160f */
[----:B------:R0:W-:Y:S01]  /*08d0*/  STL [R1+0x18], R2 ;  /* 0x0000180201007387 */ /* 0x0001e20000100800 */
[----:B------:R-:W-:Y:S02]  /*08e0*/  SHF.R.U32.HI R6, RZ, 0x17, R15 ;  /* 0x00000017ff067819 */ /* 0x000fe4000001160f */
[----:B------:R-:W-:Y:S02]  /*08f0*/  SGXT.U32 R0, R0, 0x8 ;  /* 0x000000080000781a */ /* 0x000fe40000000000 */
[----:B------:R-:W-:-:S03]  /*0900*/  SGXT.U32 R6, R6, 0x5 ;  /* 0x000000050606781a */ /* 0x000fc60000000000 */
[----:B------:R-:W-:Y:S01]  /*0910*/  VIADD R0, R0, 0xffffff80 ;  /* 0xffffff8000007836 */ /* 0x000fe20000000000 */
[----:B------:R-:W-:-:S04]  /*0920*/  ISETP.NE.AND P1, PT, R6, RZ, PT ;  /* 0x000000ff0600720c */ /* 0x000fc80003f25270 */
[----:B------:R-:W-:-:S04]  /*0930*/  SHF.R.U32.HI R0, RZ, 0x5, R0 ;  /* 0x00000005ff007819 */ /* 0x000fc80000011600 */
[----:B------:R-:W-:-:S05]  /*0940*/  IADD3 R0, PT, PT, -R0, 0x6, RZ ;  /* 0x0000000600007810 */ /* 0x000fca0007ffe1ff */
[----:B------:R-:W-:-:S05]  /*0950*/  IMAD R19, R0, 0x4, R1 ;  /* 0x0000000400137824 */ /* 0x000fca00078e0201 */
[----:B------:R-:W2:Y:S04]  /*0960*/  LDL R0, [R19] ;  /* 0x0000000013007983 */ /* 0x000ea80000100800 */
[----:B------:R-:W3:Y:S04]  /*0970*/  @P1 LDL R7, [R19+-0x8] ;  /* 0xfffff80013071983 */ /* 0x000ee80000100800 */
[----:B------:R-:W4:Y:S01]  /*0980*/  LDL R3, [R19+-0x4] ;  /* 0xfffffc0013037983 */ /* 0x000f220000100800 */
[----:B------:R-:W-:Y:S01]  /*0990*/  @P1 IADD3 R4, PT, PT, -R6, 0x20, RZ ;  /* 0x0000002006041810 */ /* 0x000fe20007ffe1ff */
[----:B------:R-:W-:Y:S01]  /*09a0*/  UMOV UR6, 0x54442d19 ;  /* 0x54442d1900067882 */ /* 0x000fe20000000000 */
[----:B------:R-:W-:Y:S01]  /*09b0*/  UMOV UR7, 0x3bf921fb ;  /* 0x3bf921fb00077882 */ /* 0x000fe20000000000 */
[----:B--2---:R-:W-:-:S02]  /*09c0*/  @P1 SHF.L.U32 R5, R0, R6, RZ ;  /* 0x0000000600051219 */ /* 0x004fc400000006ff */
[-C--:B---3--:R-:W-:Y:S02]  /*09d0*/  @P1 SHF.R.U32.HI R7, RZ, R4.reuse, R7 ;  /* 0x00000004ff071219 */ /* 0x088fe40000011607 */
[----:B----4-:R-:W-:Y:S02]  /*09e0*/  @P1 SHF.R.U32.HI R4, RZ, R4, R3 ;  /* 0x00000004ff041219 */ /* 0x010fe40000011603 */
[----:B------:R-:W-:-:S03]  /*09f0*/  @P1 SHF.L.U32 R6, R3, R6, RZ ;  /* 0x0000000603061219 */ /* 0x000fc600000006ff */
[----:B------:R-:W-:Y:S02]  /*0a00*/  @P1 IMAD.IADD R0, R4, 0x1, R5 ;  /* 0x0000000104001824 */ /* 0x000fe400078e0205 */
[----:B------:R-:W-:-:S05]  /*0a10*/  @P1 IMAD.IADD R3, R7, 0x1, R6 ;  /* 0x0000000107031824 */ /* 0x000fca00078e0206 */
[C---:B------:R-:W-:Y:S01]  /*0a20*/  SHF.L.U32.HI R7, R3.reuse, 0x2, R0 ;  /* 0x0000000203077819 */ /* 0x040fe20000010600 */
[----:B------:R-:W-:-:S03]  /*0a30*/  IMAD.SHL.U32 R3, R3, 0x4, RZ ;  /* 0x0000000403037824 */ /* 0x000fc600078e00ff */
[----:B------:R-:W-:-:S04]  /*0a40*/  SHF.R.U32.HI R21, RZ, 0x1f, R7 ;  /* 0x0000001fff157819 */ /* 0x000fc80000011607 */
[----:B------:R-:W-:-:S04]  /*0a50*/  ISETP.NE.AND P1, PT, R21, RZ, PT ;  /* 0x000000ff1500720c */ /* 0x000fc80003f25270 */
[----:B------:R-:W-:-:S09]  /*0a60*/  ISETP.NE.AND P2, PT, R3, RZ, P1 ;  /* 0x000000ff0300720c */ /* 0x000fd20000f45270 */
[----:B0-----:R-:W-:Y:S01]  /*0a70*/  @P1 LOP3.LUT R2, RZ, R7, RZ, 0x33, !PT ;  /* 0x00000007ff021212 */ /* 0x001fe200078e33ff */
[--C-:B------:R-:W-:Y:S02]  /*0a80*/  @P1 IMAD.MOV R6, RZ, RZ, -R3.reuse ;  /* 0x000000ffff061224 */ /* 0x100fe400078e0a03 */
[----:B------:R-:W-:Y:S01]  /*0a90*/  @!P1 IMAD.MOV.U32 R6, RZ, RZ, R3 ;  /* 0x000000ffff069224 */ /* 0x000fe200078e0003 */
[----:B------:R-:W-:Y:S01]  /*0aa0*/  LEA.HI R3, R0, R21, RZ, 0x2 ;  /* 0x0000001500037211 */ /* 0x000fe200078f10ff */
[----:B------:R-:W-:Y:S02]  /*0ab0*/  @P1 VIADD R4, R2, 0x1 ;  /* 0x0000000102041836 */ /* 0x000fe40000000000 */
[----:B------:R-:W-:Y:S01]  /*0ac0*/  @P2 IMAD.MOV R4, RZ, RZ, R2 ;  /* 0x000000ffff042224 */ /* 0x000fe200078e0202 */
[----:B------:R-:W-:-:S03]  /*0ad0*/  LOP3.LUT R2, R15, 0x80000000, RZ, 0xc0, !PT ;  /* 0x800000000f027812 */ /* 0x000fc600078ec0ff */
[----:B------:R-:W-:Y:S01]  /*0ae0*/  @P1 IMAD.MOV.U32 R7, RZ, RZ, R4 ;  /* 0x000000ffff071224 */ /* 0x000fe200078e0004 */
[C---:B------:R-:W-:Y:S02]  /*0af0*/  ISETP.NE.AND P3, PT, R2.reuse, RZ, PT ;  /* 0x000000ff0200720c */ /* 0x040fe40003f65270 */
[----:B------:R-:W-:Y:S01]  /*0b00*/  @P1 LOP3.LUT P2, RZ, R2, 0x80000000, RZ, 0x3c, !PT ;  /* 0x8000000002ff1812 */ /* 0x000fe20007843cff */
[----:B------:R-:W0:Y:S01]  /*0b10*/  I2F.F64.S64 R4, R6 ;  /* 0x0000000600047312 */ /* 0x000e220000301c00 */
[----:B------:R-:W-:-:S09]  /*0b20*/  @!P1 PLOP3.LUT P2, PT, P3, PT, PT, 0x80, 0x8 ;  /* 0x000000000008981c */ /* 0x000fd20001f4f070 */
[----:B------:R-:W-:Y:S01]  /*0b30*/  @P3 IMAD.MOV R3, RZ, RZ, -R3 ;  /* 0x000000ffff033224 */ /* 0x000fe200078e0a03 */
[----:B0-----:R-:W-:-:S10]  /*0b40*/  DMUL R4, R4, UR6 ;  /* 0x0000000604047c28 */ /* 0x001fd40008000000 */
[----:B------:R-:W0:Y:S02]  /*0b50*/  F2F.F32.F64 R4, R4 ;  /* 0x0000000400047310 */ /* 0x000e240000301000 */
[----:B0-----:R-:W-:Y:S01]  /*0b60*/  FSEL R0, R4, -R4, !P2 ;  /* 0x8000000404007208 */ /* 0x001fe20005000000 */
[----:B------:R-:W-:Y:S06]  /*0b70*/  BRA `(.L_x_3) ;  /* 0x0000000000087947 */ /* 0x000fec0003800000 */
.L_x_4:
[----:B------:R-:W-:Y:S01]  /*0b80*/  FMUL R0, RZ, R15 ;  /* 0x0000000fff007220 */ /* 0x000fe20000400000 */
[----:B------:R-:W-:-:S07]  /*0b90*/  IMAD.MOV.U32 R3, RZ, RZ, R18 ;  /* 0x000000ffff037224 */ /* 0x000fce00078e0012 */
.L_x_3:
[----:B------:R-:W-:Y:S05]  /*0ba0*/  BSYNC.RECONVERGENT B0 ;  /* 0x0000000000007941 */ /* 0x000fea0003800200 */
.L_x_2:
[----:B------:R-:W-:Y:S01]  /*0bb0*/  IADD3 R6, PT, PT, R3, 0x1, RZ ;  /* 0x0000000103067810 */ /* 0x000fe20007ffe0ff */
[----:B------:R-:W-:Y:S01]  /*0bc0*/  FMUL R4, R0, R0 ;  /* 0x0000000000047220 */ /* 0x000fe20000400000 */
[----:B------:R-:W-:Y:S01]  /*0bd0*/  IMAD.MOV.U32 R2, RZ, RZ, -0x46b2bead ;  /* 0xb94d4153ff027424 */ /* 0x000fe200078e00ff */
[----:B------:R-:W-:Y:S01]  /*0be0*/  BSSY.RECONVERGENT B0, `(.L_x_6) ;  /* 0x000004d000007945 */ /* 0x000fe20003800200 */
[C---:B------:R-:W-:Y:S02]  /*0bf0*/  LOP3.LUT P2, RZ, R6.reuse, 0x1, RZ, 0xc0, !PT ;  /* 0x0000000106ff7812 */ /* 0x040fe4000784c0ff */
[----:B------:R-:W-:Y:S02]  /*0c00*/  LOP3.LUT P1, RZ, R6, 0x2, RZ, 0xc0, !PT ;  /* 0x0000000206ff7812 */ /* 0x000fe4000782c0ff */
[----:B------:R-:W-:Y:S02]  /*0c10*/  FSEL R3, R14, 0.041666727513074874878, !P2 ;  /* 0x3d2aaabb0e037808 */ /* 0x000fe40005000000 */
[----:B------:R-:W-:-:S07]  /*0c20*/  FSEL R0, R0, 1, !P2 ;  /* 0x3f80000000007808 */ /* 0x000fce0005000000 */
[----:B------:R-:W-:-:S04]  /*0c30*/  @P2 IMAD.MOV.U32 R5, RZ, RZ, 0x37cbac00 ;  /* 0x37cbac00ff052424 */ /* 0x000fc800078e00ff */
[----:B------:R-:W-:Y:S01]  /*0c40*/  @P2 FFMA R2, R4, R5, -0.0013887860113754868507 ;  /* 0xbab607ed04022423 */ /* 0x000fe20000000005 */
[----:B------:R-:W-:-:S03]  /*0c50*/  FSEL R5, -R13, -0.4999999701976776123, !P2 ;  /* 0xbeffffff0d057808 */ /* 0x000fc60005000100 */
[----:B------:R-:W-:Y:S01]  /*0c60*/  FFMA R2, R4, R2, R3 ;  /* 0x0000000204027223 */ /* 0x000fe20000000003 */
[----:B------:R-:W-:-:S03]  /*0c70*/  FFMA R3, R0, R4, RZ ;  /* 0x0000000400037223 */ /* 0x000fc600000000ff */
[----:B------:R-:W-:-:S04]  /*0c80*/  FFMA R5, R4, R2, R5 ;  /* 0x0000000204057223 */ /* 0x000fc80000000005 */
[----:B------:R-:W-:-:S04]  /*0c90*/  FFMA R0, R3, R5, R0 ;  /* 0x0000000503007223 */ /* 0x000fc80000000000 */
[----:B------:R-:W-:Y:S01]  /*0ca0*/  @P1 FFMA R0, R0, -1, RZ ;  /* 0xbf80000000001823 */ /* 0x000fe200000000ff */
[----:B------:R-:W-:Y:S06]  /*0cb0*/  @!P0 BRA `(.L_x_7) ;  /* 0x0000000000fc8947 */ /* 0x000fec0003800000 */
[----:B------:R-:W-:-:S13]  /*0cc0*/  FSETP.NEU.AND P0, PT, |R15|, +INF , PT ;  /* 0x7f8000000f00780b */ /* 0x000fda0003f0d200 */
[----:B------:R-:W-:Y:S05]  /*0cd0*/  @!P0 BRA `(.L_x_8) ;  /* 0x0000000000f08947 */ /* 0x000fea0003800000 */
[----:B------:R-:W-:Y:S01]  /*0ce0*/  IMAD.SHL.U32 R3, R15, 0x100, RZ ;  /* 0x000001000f037824 */ /* 0x000fe200078e00ff */
[----:B------:R-:W-:Y:S01]  /*0cf0*/  UMOV UR4, URZ ;  /* 0x000000ff00047c82 */ /* 0x000fe20008000000 */
[----:B------:R-:W-:Y:S01]  /*0d00*/  IMAD.MOV.U32 R4, RZ, RZ, RZ ;  /* 0x000000ffff047224 */ /* 0x000fe200078e00ff */
[----:B------:R-:W-:Y:S01]  /*0d10*/  UMOV UR6, 0xfffffffa ;  /* 0xfffffffa00067882 */ /* 0x000fe20000000000 */
[----:B------:R-:W-:Y:S01]  /*0d20*/  IMAD.MOV.U32 R2, RZ, RZ, R1 ;  /* 0x000000ffff027224 */ /* 0x000fe200078e0001 */
[----:B------:R-:W-:-:S07]  /*0d30*/  LOP3.LUT R3, R3, 0x80000000, RZ, 0xfc, !PT ;  /* 0x8000000003037812 */ /* 0x000fce00078efcff */
.L_x_9:
        /* <DEDUP_REMOVED lines=26> */
[----:B------:R-:W-:-:S04]  /*0ee0*/  LOP3.LUT R15, R15, 0x80000000, RZ, 0xc0, !PT ;  /* 0x800000000f0f7812 */ /* 0x000fc800078ec0ff */
[----:B------:R-:W-:Y:S02]  /*0ef0*/  ISETP.NE.AND P2, PT, R15, RZ, PT ;  /* 0x000000ff0f00720c */ /* 0x000fe40003f45270 */
[----:B--2---:R-:W-:Y:S02]  /*0f00*/  @P0 SHF.L.U32 R5, R2, R10, RZ ;  /* 0x0000000a02050219 */ /* 0x004fe400000006ff */
        /* <DEDUP_REMOVED lines=8> */
[----:B------:R-:W-:Y:S02]  /*0f90*/  ISETP.NE.AND P1, PT, R19, RZ, PT ;  /* 0x000000ff1300720c */ /* 0x000fe40003f25270 */
[----:B------:R-:W-:Y:S02]  /*0fa0*/  LEA.HI R18, R2, R19, RZ, 0x2 ;  /* 0x0000001302127211 */ /* 0x000fe400078f10ff */
[----:B------:R-:W-:-:S03]  /*0fb0*/  ISETP.NE.AND P0, PT, R3, RZ, P1 ;  /* 0x000000ff0300720c */ /* 0x000fc60000f05270 */
[----:B------:R-:W-:-:S06]  /*0fc0*/  @P2 IMAD.MOV R18, RZ, RZ, -R18 ;  /* 0x000000ffff122224 */ /* 0x000fcc00078e0a12 */
[----:B0-----:R-:W-:Y:S01]  /*0fd0*/  @P1 LOP3.LUT R4, RZ, R7, RZ, 0x33, !PT ;  /* 0x00000007ff041212 */ /* 0x001fe200078e33ff */
[----:B------:R-:W-:Y:S01]  /*0fe0*/  @P1 IMAD.MOV R6, RZ, RZ, -R3 ;  /* 0x000000ffff061224 */ /* 0x000fe200078e0a03 */
[----:B------:R-:W-:-:S03]  /*0ff0*/  @!P1 MOV R6, R3 ;  /* 0x0000000300069202 */ /* 0x000fc60000000f00 */
[----:B------:R-:W-:Y:S02]  /*1000*/  @P1 VIADD R5, R4, 0x1 ;  /* 0x0000000104051836 */ /* 0x000fe40000000000 */
[----:B------:R-:W-:Y:S01]  /*1010*/  @P0 IMAD.MOV R5, RZ, RZ, R4 ;  /* 0x000000ffff050224 */ /* 0x000fe200078e0204 */
[----:B------:R-:W-:Y:S02]  /*1020*/  @P1 LOP3.LUT P0, RZ, R15, 0x80000000, RZ, 0x3c, !PT ;  /* 0x800000000fff1812 */ /* 0x000fe40007803cff */
[----:B------:R-:W-:Y:S01]  /*1030*/  @!P1 PLOP3.LUT P0, PT, P2, PT, PT, 0x80, 0x8 ;  /* 0x000000000008981c */ /* 0x000fe2000170f070 */
[----:B------:R-:W-:-:S04]  /*1040*/  @P1 IMAD.MOV.U32 R7, RZ, RZ, R5 ;  /* 0x000000ffff071224 */ /* 0x000fc800078e0005 */
[----:B------:R-:W0:Y:S02]  /*1050*/  I2F.F64.S64 R4, R6 ;  /* 0x0000000600047312 */ /* 0x000e240000301c00 */
[----:B0-----:R-:W-:-:S10]  /*1060*/  DMUL R4, R4, UR6 ;  /* 0x0000000604047c28 */ /* 0x001fd40008000000 */
[----:B------:R-:W0:Y:S02]  /*1070*/  F2F.F32.F64 R4, R4 ;  /* 0x0000000400047310 */ /* 0x000e240000301000 */
[----:B0-----:R-:W-:Y:S01]  /*1080*/  FSEL R10, R4, -R4, !P0 ;  /* 0x80000004040a7208 */ /* 0x001fe20004000000 */
[----:B------:R-:W-:Y:S06]  /*1090*/  BRA `(.L_x_7) ;  /* 0x0000000000047947 */ /* 0x000fec0003800000 */
.L_x_8:
[----:B------:R-:W-:-:S07]  /*10a0*/  FMUL R10, RZ, R15 ;  /* 0x0000000fff0a7220 */ /* 0x000fce0000400000 */
.L_x_7:
[----:B------:R-:W-:Y:S05]  /*10b0*/  BSYNC.RECONVERGENT B0 ;  /* 0x0000000000007941 */ /* 0x000fea0003800200 */
.L_x_6:
[----:B------:R-:W-:Y:S01]  /*10c0*/  LOP3.LUT P1, RZ, R18, 0x1, RZ, 0xc0, !PT ;  /* 0x0000000112ff7812 */ /* 0x000fe2000782c0ff */
[----:B------:R-:W-:Y:S01]  /*10d0*/  FMUL R5, R10, R10 ;  /* 0x0000000a0a057220 */ /* 0x000fe20000400000 */
[----:B------:R-:W-:Y:S01]  /*10e0*/  IMAD.MOV.U32 R2, RZ, RZ, -0x46b2bead ;  /* 0xb94d4153ff027424 */ /* 0x000fe200078e00ff */
[----:B------:R-:W0:Y:S01]  /*10f0*/  LDCU UR4, c[0x0][0x380] ;  /* 0x00007000ff0477ac */ /* 0x000e220008000800 */
[----:B------:R-:W-:Y:S01]  /*1100*/  FSEL R3, R14, 0.041666727513074874878, !P1 ;  /* 0x3d2aaabb0e037808 */ /* 0x000fe20004800000 */
[--C-:B------:R-:W-:Y:S01]  /*1110*/  IMAD.IADD R12, R12, 0x1, -R11.reuse ;  /* 0x000000010c0c7824 */ /* 0x100fe200078e0a0b */
[----:B------:R-:W-:Y:S01]  /*1120*/  LOP3.LUT P0, RZ, R18, 0x2, RZ, 0xc0, !PT ;  /* 0x0000000212ff7812 */ /* 0x000fe2000780c0ff */
[----:B------:R-:W1:Y:S02]  /*1130*/  LDCU.64 UR6, c[0x0][0x390] ;  /* 0x00007200ff0677ac */ /* 0x000e640008000a00 */
[----:B------:R-:W-:-:S04]  /*1140*/  IMAD R12, R12, 0x2, R11 ;  /* 0x000000020c0c7824 */ /* 0x000fc800078e020b */
[----:B------:R-:W-:-:S04]  /*1150*/  @P1 IMAD.MOV.U32 R4, RZ, RZ, 0x37cbac00 ;  /* 0x37cbac00ff041424 */ /* 0x000fc800078e00ff */
[----:B------:R-:W-:Y:S01]  /*1160*/  @P1 FFMA R2, R5, R4, -0.0013887860113754868507 ;  /* 0xbab607ed05021423 */ /* 0x000fe20000000004 */
[----:B------:R-:W-:-:S03]  /*1170*/  FSEL R4, -R13, -0.4999999701976776123, !P1 ;  /* 0xbeffffff0d047808 */ /* 0x000fc60004800100 */
[C---:B------:R-:W-:Y:S01]  /*1180*/  FFMA R3, R5.reuse, R2, R3 ;  /* 0x0000000205037223 */ /* 0x040fe20000000003 */
[----:B------:R-:W-:Y:S02]  /*1190*/  FSEL R2, R10, 1, !P1 ;  /* 0x3f8000000a027808 */ /* 0x000fe40004800000 */
[----:B------:R-:W-:Y:S01]  /*11a0*/  IADD3 R13, P1, PT, R12, UR5, RZ ;  /* 0x000000050c0d7c10 */ /* 0x000fe2000ff3e0ff */
[----:B------:R-:W-:Y:S02]  /*11b0*/  FFMA R3, R5, R3, R4 ;  /* 0x0000000305037223 */ /* 0x000fe40000000004 */
[----:B------:R-:W-:-:S04]  /*11c0*/  FFMA R5, R2, R5, RZ ;  /* 0x0000000502057223 */ /* 0x000fc800000000ff */
[----:B------:R-:W-:Y:S01]  /*11d0*/  FFMA R2, R5, R3, R2 ;  /* 0x0000000305027223 */ /* 0x000fe20000000002 */
[C---:B0-----:R-:W-:Y:S01]  /*11e0*/  VIADD R5, R12.reuse, UR4 ;  /* 0x000000040c057c36 */ /* 0x041fe20008000000 */
[----:B------:R-:W-:Y:S02]  /*11f0*/  LEA.HI.X.SX32 R12, R12, RZ, 0x1, P1 ;  /* 0x000000ff0c0c7211 */ /* 0x000fe400008f0eff */
[----:B------:R-:W-:Y:S01]  /*1200*/  @P0 FFMA R2, R2, -1, RZ ;  /* 0xbf80000002020823 */ /* 0x000fe200000000ff */
[----:B-1----:R-:W-:Y:S02]  /*1210*/  LEA R4, P0, R13, UR6, 0x3 ;  /* 0x000000060d047c11 */ /* 0x002fe4000f8018ff */
[----:B------:R-:W-:Y:S01]  /*1220*/  IADD3 R10, P1, PT, R5, UR5, RZ ;  /* 0x00000005050a7c10 */ /* 0x000fe2000ff3e0ff */
[-C--:B-----5:R-:W-:Y:S01]  /*1230*/  FMUL R3, R9, R2.reuse ;  /* 0x0000000209037220 */ /* 0x0a0fe20000400000 */
[C---:B------:R-:W-:Y:S02]  /*1240*/  FMUL R6, R8.reuse, R2 ;  /* 0x0000000208067220 */ /* 0x040fe40000400000 */
[----:B------:R-:W-:Y:S01]  /*1250*/  LEA.HI.X.SX32 R11, R5, RZ, 0x1, P1 ;  /* 0x000000ff050b7211 */ /* 0x000fe200008f0eff */
[-C--:B------:R-:W-:Y:S01]  /*1260*/  FFMA R7, R8, R0.reuse, -R3 ;  /* 0x0000000008077223 */ /* 0x080fe20000000803 */
[----:B------:R-:W-:Y:S01]  /*1270*/  FFMA R6, R9, R0, R6 ;  /* 0x0000000009067223 */ /* 0x000fe20000000006 */
[----:B------:R-:W-:-:S02]  /*1280*/  LEA R2, P1, R10, UR6, 0x3 ;  /* 0x000000060a027c11 */ /* 0x000fc4000f8218ff */
[----:B------:R-:W-:Y:S01]  /*1290*/  LEA.HI.X R5, R13, UR7, R12, 0x3, P0 ;  /* 0x000000070d057c11 */ /* 0x000fe200080f1c0c */
[----:B------:R-:W-:Y:S01]  /*12a0*/  FADD R8, R16, R7 ;  /* 0x0000000710087221 */ /* 0x000fe20000000000 */
[C-C-:B------:R-:W-:Y:S01]  /*12b0*/  FADD R9, R17.reuse, R6.reuse ;  /* 0x0000000611097221 */ /* 0x140fe20000000000 */
[----:B------:R-:W-:Y:S01]  /*12c0*/  LEA.HI.X R3, R10, UR7, R11, 0x3, P1 ;  /* 0x000000070a037c11 */ /* 0x000fe200088f1c0b */
[----:B------:R-:W-:Y:S01]  /*12d0*/  FADD R16, R16, -R7 ;  /* 0x8000000710107221 */ /* 0x000fe20000000000 */
[----:B------:R-:W-:Y:S02]  /*12e0*/  FADD R17, R17, -R6 ;  /* 0x8000000611117221 */ /* 0x000fe40000000000 */
[----:B------:R-:W-:Y:S04]  /*12f0*/  STG.E.64 desc[UR8][R4.64], R8 ;  /* 0x0000000804007986 */ /* 0x000fe8000c101b08 */
[----:B------:R-:W-:Y:S01]  /*1300*/  STG.E.64 desc[UR8][R2.64], R16 ;  /* 0x0000001002007986 */ /* 0x000fe2000c101b08 */
[----:B------:R-:W-:Y:S05]  /*1310*/  EXIT ;  /* 0x000000000000794d */ /* 0x000fea0003800000 */
        .weak           $__internal_0_$__cuda_sm20_div_rn_f64_full
        .type           $__internal_0_$__cuda_sm20_div_rn_f64_full,@function
        .size           $__internal_0_$__cuda_sm20_div_rn_f64_full,(.L_x_16 - $__internal_0_$__cuda_sm20_div_rn_f64_full)
$__internal_0_$__cuda_sm20_div_rn_f64_full:
[C---:B------:R-:W-:Y:S01]  /*1320*/  FSETP.GEU.AND P0, PT, |R5|.reuse, 1.469367938527859385e-39, PT ;  /* 0x001000000500780b */ /* 0x040fe20003f0e200 */
[----:B------:R-:W-:Y:S01]  /*1330*/  IMAD.MOV.U32 R8, RZ, RZ, 0x1 ;  /* 0x00000001ff087424 */ /* 0x000fe200078e00ff */
[----:B------:R-:W-:Y:S01]  /*1340*/  LOP3.LUT R2, R5, 0x800fffff, RZ, 0xc0, !PT ;  /* 0x800fffff05027812 */ /* 0x000fe200078ec0ff */
[----:B------:R-:W-:Y:S01]  /*1350*/  BSSY.RECONVERGENT B1, `(.L_x_10) ;  /* 0x0000055000017945 */ /* 0x000fe20003800200 */
[C---:B------:R-:W-:Y:S02]  /*1360*/  FSETP.GEU.AND P2, PT, |R7|.reuse, 1.469367938527859385e-39, PT ;  /* 0x001000000700780b */ /* 0x040fe40003f4e200 */
[----:B------:R-:W-:Y:S01]  /*1370*/  LOP3.LUT R3, R2, 0x3ff00000, RZ, 0xfc, !PT ;  /* 0x3ff0000002037812 */ /* 0x000fe200078efcff */
[----:B------:R-:W-:Y:S01]  /*1380*/  IMAD.MOV.U32 R2, RZ, RZ, R4 ;  /* 0x000000ffff027224 */ /* 0x000fe200078e0004 */
[----:B------:R-:W-:Y:S02]  /*1390*/  LOP3.LUT R10, R7, 0x7ff00000, RZ, 0xc0, !PT ;  /* 0x7ff00000070a7812 */ /* 0x000fe400078ec0ff */
[----:B------:R-:W-:-:S03]  /*13a0*/  LOP3.LUT R19, R5, 0x7ff00000, RZ, 0xc0, !PT ;  /* 0x7ff0000005137812 */ /* 0x000fc600078ec0ff */
[----:B------:R-:W-:Y:S01]  /*13b0*/  @!P0 DMUL R2, R4, 8.98846567431157953865e+307 ;  /* 0x7fe0000004028828 */ /* 0x000fe20000000000 */
[----:B------:R-:W-:-:S03]  /*13c0*/  ISETP.GE.U32.AND P1, PT, R10, R19, PT ;  /* 0x000000130a00720c */ /* 0x000fc60003f26070 */
[----:B------:R-:W-:Y:S02]  /*13d0*/  @!P2 LOP3.LUT R13, R5, 0x7ff00000, RZ, 0xc0, !PT ;  /* 0x7ff00000050da812 */ /* 0x000fe400078ec0ff */
[----:B------:R-:W0:Y:S02]  /*13e0*/  MUFU.RCP64H R9, R3 ;  /* 0x0000000300097308 */ /* 0x000e240000001800 */
[----:B------:R-:W-:Y:S01]  /*13f0*/  @!P2 ISETP.GE.U32.AND P3, PT, R10, R13, PT ;  /* 0x0000000d0a00a20c */ /* 0x000fe20003f66070 */
[----:B------:R-:W-:-:S05]  /*1400*/  IMAD.MOV.U32 R13, RZ, RZ, 0x1ca00000 ;  /* 0x1ca00000ff0d7424 */ /* 0x000fca00078e00ff */
[----:B------:R-:W-:-:S04]  /*1410*/  @!P2 SEL R17, R13, 0x63400000, !P3 ;  /* 0x634000000d11a807 */ /* 0x000fc80005800000 */
[----:B------:R-:W-:-:S04]  /*1420*/  @!P2 LOP3.LUT R20, R17, 0x80000000, R7, 0xf8, !PT ;  /* 0x800000001114a812 */ /* 0x000fc800078ef807 */
[----:B------:R-:W-:Y:S01]  /*1430*/  @!P2 LOP3.LUT R21, R20, 0x100000, RZ, 0xfc, !PT ;  /* 0x001000001415a812 */ /* 0x000fe200078efcff */
[----:B0-----:R-:W-:Y:S01]  /*1440*/  DFMA R14, R8, -R2, 1 ;  /* 0x3ff00000080e742b */ /* 0x001fe20000000802 */
[----:B------:R-:W-:-:S07]  /*1450*/  @!P2 IMAD.MOV.U32 R20, RZ, RZ, RZ ;  /* 0x000000ffff14a224 */ /* 0x000fce00078e00ff */
[----:B------:R-:W-:-:S08]  /*1460*/  DFMA R14, R14, R14, R14 ;  /* 0x0000000e0e0e722b */ /* 0x000fd0000000000e */
[----:B------:R-:W-:Y:S01]  /*1470*/  DFMA R14, R8, R14, R8 ;  /* 0x0000000e080e722b */ /* 0x000fe20000000008 */
[----:B------:R-:W-:Y:S01]  /*1480*/  SEL R9, R13, 0x63400000, !P1 ;  /* 0x634000000d097807 */ /* 0x000fe20004800000 */
[----:B------:R-:W-:-:S03]  /*1490*/  IMAD.MOV.U32 R8, RZ, RZ, R6 ;  /* 0x000000ffff087224 */ /* 0x000fc600078e0006 */
[----:B------:R-:W-:-:S03]  /*14a0*/  LOP3.LUT R9, R9, 0x800fffff, R7, 0xf8, !PT ;  /* 0x800fffff09097812 */ /* 0x000fc600078ef807 */
[----:B------:R-:W-:-:S03]  /*14b0*/  DFMA R16, R14, -R2, 1 ;  /* 0x3ff000000e10742b */ /* 0x000fc60000000802 */
[----:B------:R-:W-:Y:S01]  /*14c0*/  @!P2 DFMA R8, R8, 2, -R20 ;  /* 0x400000000808a82b */ /* 0x000fe20000000814 */
[----:B------:R-:W-:-:S04]  /*14d0*/  IMAD.MOV.U32 R21, RZ, RZ, R10 ;  /* 0x000000ffff157224 */ /* 0x000fc800078e000a */
[----:B------:R-:W-:Y:S01]  /*14e0*/  DFMA R14, R14, R16, R14 ;  /* 0x000000100e0e722b */ /* 0x000fe2000000000e */
[----:B------:R-:W-:Y:S01]  /*14f0*/  IMAD.MOV.U32 R20, RZ, RZ, R19 ;  /* 0x000000ffff147224 */ /* 0x000fe200078e0013 */
[----:B------:R-:W-:-:S03]  /*1500*/  @!P0 LOP3.LUT R20, R3, 0x7ff00000, RZ, 0xc0, !PT ;  /* 0x7ff0000003148812 */ /* 0x000fc600078ec0ff */
[----:B------:R-:W-:Y:S02]  /*1510*/  @!P2 LOP3.LUT R21, R9, 0x7ff00000, RZ, 0xc0, !PT ;  /* 0x7ff000000915a812 */ /* 0x000fe400078ec0ff */
[----:B------:R-:W-:Y:S01]  /*1520*/  VIADD R23, R20, 0xffffffff ;  /* 0xffffffff14177836 */ /* 0x000fe20000000000 */
[----:B------:R-:W-:Y:S02]  /*1530*/  DMUL R16, R14, R8 ;  /* 0x000000080e107228 */ /* 0x000fe40000000000 */
[----:B------:R-:W-:-:S05]  /*1540*/  VIADD R22, R21, 0xffffffff ;  /* 0xffffffff15167836 */ /* 0x000fca0000000000 */
[----:B------:R-:W-:Y:S01]  /*1550*/  ISETP.GT.U32.AND P0, PT, R22, 0x7feffffe, PT ;  /* 0x7feffffe1600780c */ /* 0x000fe20003f04070 */
[----:B------:R-:W-:-:S03]  /*1560*/  DFMA R18, R16, -R2, R8 ;  /* 0x800000021012722b */ /* 0x000fc60000000008 */
[----:B------:R-:W-:-:S05]  /*1570*/  ISETP.GT.U32.OR P0, PT, R23, 0x7feffffe, P0 ;  /* 0x7feffffe1700780c */ /* 0x000fca0000704470 */
[----:B------:R-:W-:-:S08]  /*1580*/  DFMA R14, R14, R18, R16 ;  /* 0x000000120e0e722b */ /* 0x000fd00000000010 */
[----:B------:R-:W-:Y:S05]  /*1590*/  @P0 BRA `(.L_x_11) ;  /* 0x00000000006c0947 */ /* 0x000fea0003800000 */
[----:B------:R-:W-:-:S04]  /*15a0*/  LOP3.LUT R7, R5, 0x7ff00000, RZ, 0xc0, !PT ;  /* 0x7ff0000005077812 */ /* 0x000fc800078ec0ff */
[CC--:B------:R-:W-:Y:S02]  /*15b0*/  VIADDMNMX R6, R10.reuse, -R7.reuse, 0xb9600000, !PT ;  /* 0xb96000000a067446 */ /* 0x0c0fe40007800907 */
[----:B------:R-:W-:Y:S02]  /*15c0*/  ISETP.GE.U32.AND P0, PT, R10, R7, PT ;  /* 0x000000070a00720c */ /* 0x000fe40003f06070 */
[----:B------:R-:W-:Y:S02]  /*15d0*/  VIMNMX R6, PT, PT, R6, 0x46a00000, PT ;  /* 0x46a0000006067848 */ /* 0x000fe40003fe0100 */
[----:B------:R-:W-:-:S04]  /*15e0*/  SEL R13, R13, 0x63400000, !P0 ;  /* 0x634000000d0d7807 */ /* 0x000fc80004000000 */
[----:B------:R-:W-:Y:S01]  /*15f0*/  IADD3 R10, PT, PT, -R13, R6, RZ ;  /* 0x000000060d0a7210 */ /* 0x000fe20007ffe1ff */
[----:B------:R-:W-:-:S04]  /*1600*/  IMAD.MOV.U32 R6, RZ, RZ, RZ ;  /* 0x000000ffff067224 */ /* 0x000fc800078e00ff */
[----:B------:R-:W-:-:S06]  /*1610*/  VIADD R7, R10, 0x7fe00000 ;  /* 0x7fe000000a077836 */ /* 0x000fcc0000000000 */
[----:B------:R-:W-:-:S10]  /*1620*/  DMUL R16, R14, R6 ;  /* 0x000000060e107228 */ /* 0x000fd40000000000 */
[----:B------:R-:W-:-:S13]  /*1630*/  FSETP.GTU.AND P0, PT, |R17|, 1.469367938527859385e-39, PT ;  /* 0x001000001100780b */ /* 0x000fda0003f0c200 */
[----:B------:R-:W-:Y:S05]  /*1640*/  @P0 BRA `(.L_x_12) ;  /* 0x0000000000940947 */ /* 0x000fea0003800000 */
[----:B------:R-:W-:Y:S01]  /*1650*/  DFMA R2, R14, -R2, R8 ;  /* 0x800000020e02722b */ /* 0x000fe20000000008 */
[----:B------:R-:W-:-:S09]  /*1660*/  IMAD.MOV.U32 R6, RZ, RZ, RZ ;  /* 0x000000ffff067224 */ /* 0x000fd200078e00ff */
[C---:B------:R-:W-:Y:S02]  /*1670*/  FSETP.NEU.AND P0, PT, R3.reuse, RZ, PT ;  /* 0x000000ff0300720b */ /* 0x040fe40003f0d000 */
[----:B------:R-:W-:-:S04]  /*1680*/  LOP3.LUT R5, R3, 0x80000000, R5, 0x48, !PT ;  /* 0x8000000003057812 */ /* 0x000fc800078e4805 */
[----:B------:R-:W-:-:S07]  /*1690*/  LOP3.LUT R7, R5, R7, RZ, 0xfc, !PT ;  /* 0x0000000705077212 */ /* 0x000fce00078efcff */
[----:B------:R-:W-:Y:S05]  /*16a0*/  @!P0 BRA `(.L_x_12) ;  /* 0x00000000007c8947 */ /* 0x000fea0003800000 */
[----:B------:R-:W-:Y:S01]  /*16b0*/  IMAD.MOV R3, RZ, RZ, -R10 ;  /* 0x000000ffff037224 */ /* 0x000fe200078e0a0a */
[----:B------:R-:W-:Y:S01]  /*16c0*/  DMUL.RP R6, R14, R6 ;  /* 0x000000060e067228 */ /* 0x000fe20000008000 */
[----:B------:R-:W-:-:S06]  /*16d0*/  IMAD.MOV.U32 R2, RZ, RZ, RZ ;  /* 0x000000ffff027224 */ /* 0x000fcc00078e00ff */
[----:B------:R-:W-:-:S03]  /*16e0*/  DFMA R2, R16, -R2, R14 ;  /* 0x800000021002722b */ /* 0x000fc6000000000e */
[----:B------:R-:W-:-:S03]  /*16f0*/  LOP3.LUT R5, R7, R5, RZ, 0x3c, !PT ;  /* 0x0000000507057212 */ /* 0x000fc600078e3cff */
[----:B------:R-:W-:-:S04]  /*1700*/  IADD3 R2, PT, PT, -R10, -0x43300000, RZ ;  /* 0xbcd000000a027810 */ /* 0x000fc80007ffe1ff */
[----:B------:R-:W-:-:S04]  /*1710*/  FSETP.NEU.AND P0, PT, |R3|, R2, PT ;  /* 0x000000020300720b */ /* 0x000fc80003f0d200 */
[----:B------:R-:W-:Y:S02]  /*1720*/  FSEL R16, R6, R16, !P0 ;  /* 0x0000001006107208 */ /* 0x000fe40004000000 */
[----:B------:R-:W-:Y:S01]  /*1730*/  FSEL R17, R5, R17, !P0 ;  /* 0x0000001105117208 */ /* 0x000fe20004000000 */
[----:B------:R-:W-:Y:S06]  /*1740*/  BRA `(.L_x_12) ;  /* 0x0000000000547947 */ /* 0x000fec0003800000 */
.L_x_11:
[----:B------:R-:W-:-:S14]  /*1750*/  DSETP.NAN.AND P0, PT, R6, R6, PT ;  /* 0x000000060600722a */ /* 0x000fdc0003f08000 */
[----:B------:R-:W-:Y:S05]  /*1760*/  @P0 BRA `(.L_x_13) ;  /* 0x0000000000440947 */ /* 0x000fea0003800000 */
[----:B------:R-:W-:-:S14]  /*1770*/  DSETP.NAN.AND P0, PT, R4, R4, PT ;  /* 0x000000040400722a */ /* 0x000fdc0003f08000 */
[----:B------:R-:W-:Y:S05]  /*1780*/  @P0 BRA `(.L_x_14) ;  /* 0x0000000000300947 */ /* 0x000fea0003800000 */
[----:B------:R-:W-:Y:S01]  /*1790*/  ISETP.NE.AND P0, PT, R21, R20, PT ;  /* 0x000000141500720c */ /* 0x000fe20003f05270 */
[----:B------:R-:W-:Y:S02]  /*17a0*/  IMAD.MOV.U32 R16, RZ, RZ, 0x0 ;  /* 0x00000000ff107424 */ /* 0x000fe400078e00ff */
[----:B------:R-:W-:-:S10]  /*17b0*/  IMAD.MOV.U32 R17, RZ, RZ, -0x80000 ;  /* 0xfff80000ff117424 */ /* 0x000fd400078e00ff */
[----:B------:R-:W-:Y:S05]  /*17c0*/  @!P0 BRA `(.L_x_12) ;  /* 0x0000000000348947 */ /* 0x000fea0003800000 */
[----:B------:R-:W-:Y:S02]  /*17d0*/  ISETP.NE.AND P0, PT, R21, 0x7ff00000, PT ;  /* 0x7ff000001500780c */ /* 0x000fe40003f05270 */
[----:B------:R-:W-:Y:S02]  /*17e0*/  LOP3.LUT R17, R7, 0x80000000, R5, 0x48, !PT ;  /* 0x8000000007117812 */ /* 0x000fe400078e4805 */
[----:B------:R-:W-:-:S13]  /*17f0*/  ISETP.EQ.OR P0, PT, R20, RZ, !P0 ;  /* 0x000000ff1400720c */ /* 0x000fda0004702670 */
[----:B------:R-:W-:Y:S01]  /*1800*/  @P0 LOP3.LUT R2, R17, 0x7ff00000, RZ, 0xfc, !PT ;  /* 0x7ff0000011020812 */ /* 0x000fe200078efcff */
[----:B------:R-:W-:Y:S02]  /*1810*/  @!P0 IMAD.MOV.U32 R16, RZ, RZ, RZ ;  /* 0x000000ffff108224 */ /* 0x000fe400078e00ff */
[----:B------:R-:W-:Y:S02]  /*1820*/  @P0 IMAD.MOV.U32 R16, RZ, RZ, RZ ;  /* 0x000000ffff100224 */ /* 0x000fe400078e00ff */
[----:B------:R-:W-:Y:S01]  /*1830*/  @P0 IMAD.MOV.U32 R17, RZ, RZ, R2 ;  /* 0x000000ffff110224 */ /* 0x000fe200078e0002 */
[----:B------:R-:W-:Y:S06]  /*1840*/  BRA `(.L_x_12) ;  /* 0x0000000000147947 */ /* 0x000fec0003800000 */
.L_x_14:
[----:B------:R-:W-:Y:S01]  /*1850*/  LOP3.LUT R17, R5, 0x80000, RZ, 0xfc, !PT ;  /* 0x0008000005117812 */ /* 0x000fe200078efcff */
[----:B------:R-:W-:Y:S01]  /*1860*/  IMAD.MOV.U32 R16, RZ, RZ, R4 ;  /* 0x000000ffff107224 */ /* 0x000fe200078e0004 */
[----:B------:R-:W-:Y:S06]  /*1870*/  BRA `(.L_x_12) ;  /* 0x0000000000087947 */ /* 0x000fec0003800000 */
.L_x_13:
[----:B------:R-:W-:Y:S01]  /*1880*/  LOP3.LUT R17, R7, 0x80000, RZ, 0xfc, !PT ;  /* 0x0008000007117812 */ /* 0x000fe200078efcff */
[----:B------:R-:W-:-:S07]  /*1890*/  IMAD.MOV.U32 R16, RZ, RZ, R6 ;  /* 0x000000ffff107224 */ /* 0x000fce00078e0006 */
.L_x_12:
[----:B------:R-:W-:Y:S05]  /*18a0*/  BSYNC.RECONVERGENT B1 ;  /* 0x0000000000017941 */ /* 0x000fea0003800200 */
.L_x_10:
[----:B------:R-:W-:Y:S02]  /*18b0*/  IMAD.MOV.U32 R2, RZ, RZ, R0 ;  /* 0x000000ffff027224 */ /* 0x000fe400078e0000 */
[----:B------:R-:W-:-:S04]  /*18c0*/  IMAD.MOV.U32 R3, RZ, RZ, 0x0 ;  /* 0x00000000ff037424 */ /* 0x000fc800078e00ff */
[----:B------:R-:W-:Y:S05]  /*18d0*/  RET.REL.NODEC R2 `(_Z14GPU_FFT_GlobaliP6float2S0_i) ;  /* 0xffffffe402c87950 */ /* 0x000fea0003c3ffff */
.L_x_15:
[----:B------:R-:W-:-:S00]  /*18e0*/  BRA `(.L_x_15) ;  /* 0xfffffffc00fc7947 */ /* 0x000fc0000383ffff */
[----:B------:R-:W-:-:S00]  /*18f0*/  NOP ;  /* 0x0000000000007918 */ /* 0x000fc00000000000 */
        /* <DEDUP_REMOVED lines=8> */
.L_x_16:


//--------------------- .nv.shared.reserved.0     --------------------------
	.section	.nv.shared.reserved.0,"aw",@nobits
	.weak		__nv_reservedSMEM_offset_0_alias
	.size		__nv_reservedSMEM_offset_0_alias, 0, 64
	.other		__nv_reservedSMEM_offset_0_alias,@"STO_CUDA_RESERVED_SHARED STV_DEFAULT"
__nv_reservedSMEM_offset_0_alias:
	.zero		0
	.zero		64


//--------------------- .nv.constant0._Z14GPU_FFT_GlobaliP6float2S0_i --------------------------
	.section	.nv.constant0._Z14GPU_FFT_GlobaliP6float2S0_i,"a",@progbits
	.sectionflags	@""
	.align	4
.nv.constant0._Z14GPU_FFT_GlobaliP6float2S0_i:
	.zero		924


//--------------------- SYMBOLS --------------------------

	.type		.nv.reservedSmem.offset0,@object
	.size		.nv.reservedSmem.offset0,0x4
